//
// Generated by NVIDIA NVVM Compiler
//
// Compiler Build ID: CL-36424714
// Cuda compilation tools, release 13.0, V13.0.88
// Based on NVVM 20.0.0
//

.version 9.0
.target sm_100
.address_size 64

	// .globl	_Z19dct_1d_naive_kernelIfEvPKT_PS0_i

.visible .entry _Z19dct_1d_naive_kernelIfEvPKT_PS0_i(
	.param .u64 .ptr .align 1 _Z19dct_1d_naive_kernelIfEvPKT_PS0_i_param_0,
	.param .u64 .ptr .align 1 _Z19dct_1d_naive_kernelIfEvPKT_PS0_i_param_1,
	.param .u32 _Z19dct_1d_naive_kernelIfEvPKT_PS0_i_param_2
)
{
	.reg .pred 	%p<11>;
	.reg .b32 	%r<34>;
	.reg .b32 	%f<76>;
	.reg .b64 	%rd<15>;
	.reg .b64 	%fd<68>;

	ld.param.u64 	%rd4, [_Z19dct_1d_naive_kernelIfEvPKT_PS0_i_param_0];
	ld.param.u64 	%rd3, [_Z19dct_1d_naive_kernelIfEvPKT_PS0_i_param_1];
	ld.param.u32 	%r12, [_Z19dct_1d_naive_kernelIfEvPKT_PS0_i_param_2];
	cvta.to.global.u64 	%rd1, %rd4;
	mov.u32 	%r13, %ctaid.x;
	mov.u32 	%r14, %ntid.x;
	mov.u32 	%r15, %tid.x;
	mad.lo.s32 	%r1, %r13, %r14, %r15;
	setp.ge.s32 	%p1, %r1, %r12;
	@%p1 bra 	$L__BB0_15;
	setp.gt.s32 	%p2, %r12, 0;
	cvta.to.global.u64 	%rd5, %rd3;
	mul.wide.s32 	%rd6, %r1, 4;
	add.s64 	%rd2, %rd5, %rd6;
	@%p2 bra 	$L__BB0_3;
	ld.global.f32 	%f75, [%rd2];
	bra.uni 	$L__BB0_14;
$L__BB0_3:
	cvt.rn.f64.u32 	%fd5, %r12;
	mov.f64 	%fd6, 0d400921FB54442D18;
	div.rn.f64 	%fd1, %fd6, %fd5;
	cvt.rn.f64.s32 	%fd2, %r1;
	ld.global.f32 	%f75, [%rd2];
	and.b32  	%r2, %r12, 7;
	setp.lt.u32 	%p3, %r12, 8;
	mov.b32 	%r32, 0;
	@%p3 bra 	$L__BB0_6;
	and.b32  	%r32, %r12, 2147483640;
	mov.b32 	%r30, 0;
	mov.f64 	%fd67, 0d0000000000000000;
$L__BB0_5:
	.pragma "nounroll";
	mul.wide.u32 	%rd7, %r30, 4;
	add.s64 	%rd8, %rd1, %rd7;
	ld.global.f32 	%f12, [%rd8];
	add.f64 	%fd8, %fd67, 0d3FE0000000000000;
	mul.f64 	%fd9, %fd1, %fd8;
	mul.f64 	%fd10, %fd9, %fd2;
	cvt.rn.f32.f64 	%f13, %fd10;
	cos.approx.f32 	%f14, %f13;
	fma.rn.f32 	%f15, %f12, %f14, %f75;
	st.global.f32 	[%rd2], %f15;
	add.s32 	%r18, %r30, 1;
	ld.global.f32 	%f16, [%rd8+4];
	cvt.rn.f64.u32 	%fd11, %r18;
	add.f64 	%fd12, %fd11, 0d3FE0000000000000;
	mul.f64 	%fd13, %fd1, %fd12;
	mul.f64 	%fd14, %fd13, %fd2;
	cvt.rn.f32.f64 	%f17, %fd14;
	cos.approx.f32 	%f18, %f17;
	fma.rn.f32 	%f19, %f16, %f18, %f15;
	st.global.f32 	[%rd2], %f19;
	add.s32 	%r19, %r30, 2;
	ld.global.f32 	%f20, [%rd8+8];
	cvt.rn.f64.u32 	%fd15, %r19;
	add.f64 	%fd16, %fd15, 0d3FE0000000000000;
	mul.f64 	%fd17, %fd1, %fd16;
	mul.f64 	%fd18, %fd17, %fd2;
	cvt.rn.f32.f64 	%f21, %fd18;
	cos.approx.f32 	%f22, %f21;
	fma.rn.f32 	%f23, %f20, %f22, %f19;
	st.global.f32 	[%rd2], %f23;
	add.s32 	%r20, %r30, 3;
	ld.global.f32 	%f24, [%rd8+12];
	cvt.rn.f64.u32 	%fd19, %r20;
	add.f64 	%fd20, %fd19, 0d3FE0000000000000;
	mul.f64 	%fd21, %fd1, %fd20;
	mul.f64 	%fd22, %fd21, %fd2;
	cvt.rn.f32.f64 	%f25, %fd22;
	cos.approx.f32 	%f26, %f25;
	fma.rn.f32 	%f27, %f24, %f26, %f23;
	st.global.f32 	[%rd2], %f27;
	add.s32 	%r21, %r30, 4;
	ld.global.f32 	%f28, [%rd8+16];
	cvt.rn.f64.u32 	%fd23, %r21;
	add.f64 	%fd24, %fd23, 0d3FE0000000000000;
	mul.f64 	%fd25, %fd1, %fd24;
	mul.f64 	%fd26, %fd25, %fd2;
	cvt.rn.f32.f64 	%f29, %fd26;
	cos.approx.f32 	%f30, %f29;
	fma.rn.f32 	%f31, %f28, %f30, %f27;
	st.global.f32 	[%rd2], %f31;
	add.s32 	%r22, %r30, 5;
	ld.global.f32 	%f32, [%rd8+20];
	cvt.rn.f64.u32 	%fd27, %r22;
	add.f64 	%fd28, %fd27, 0d3FE0000000000000;
	mul.f64 	%fd29, %fd1, %fd28;
	mul.f64 	%fd30, %fd29, %fd2;
	cvt.rn.f32.f64 	%f33, %fd30;
	cos.approx.f32 	%f34, %f33;
	fma.rn.f32 	%f35, %f32, %f34, %f31;
	st.global.f32 	[%rd2], %f35;
	add.s32 	%r23, %r30, 6;
	ld.global.f32 	%f36, [%rd8+24];
	cvt.rn.f64.u32 	%fd31, %r23;
	add.f64 	%fd32, %fd31, 0d3FE0000000000000;
	mul.f64 	%fd33, %fd1, %fd32;
	mul.f64 	%fd34, %fd33, %fd2;
	cvt.rn.f32.f64 	%f37, %fd34;
	cos.approx.f32 	%f38, %f37;
	fma.rn.f32 	%f39, %f36, %f38, %f35;
	st.global.f32 	[%rd2], %f39;
	add.s32 	%r24, %r30, 7;
	ld.global.f32 	%f40, [%rd8+28];
	cvt.rn.f64.u32 	%fd35, %r24;
	add.f64 	%fd36, %fd35, 0d3FE0000000000000;
	mul.f64 	%fd37, %fd1, %fd36;
	mul.f64 	%fd38, %fd37, %fd2;
	cvt.rn.f32.f64 	%f41, %fd38;
	cos.approx.f32 	%f42, %f41;
	fma.rn.f32 	%f75, %f40, %f42, %f39;
	st.global.f32 	[%rd2], %f75;
	add.f64 	%fd67, %fd67, 0d4020000000000000;
	add.s32 	%r30, %r30, 8;
	setp.ne.s32 	%p4, %r30, %r32;
	@%p4 bra 	$L__BB0_5;
$L__BB0_6:
	setp.eq.s32 	%p5, %r2, 0;
	@%p5 bra 	$L__BB0_14;
	and.b32  	%r7, %r12, 3;
	setp.lt.u32 	%p6, %r2, 4;
	@%p6 bra 	$L__BB0_9;
	mul.wide.u32 	%rd9, %r32, 4;
	add.s64 	%rd10, %rd1, %rd9;
	ld.global.f32 	%f43, [%rd10];
	cvt.rn.f64.u32 	%fd39, %r32;
	add.f64 	%fd40, %fd39, 0d3FE0000000000000;
	mul.f64 	%fd41, %fd1, %fd40;
	mul.f64 	%fd42, %fd41, %fd2;
	cvt.rn.f32.f64 	%f44, %fd42;
	cos.approx.f32 	%f45, %f44;
	fma.rn.f32 	%f46, %f43, %f45, %f75;
	st.global.f32 	[%rd2], %f46;
	add.s32 	%r25, %r32, 1;
	ld.global.f32 	%f47, [%rd10+4];
	cvt.rn.f64.u32 	%fd43, %r25;
	add.f64 	%fd44, %fd43, 0d3FE0000000000000;
	mul.f64 	%fd45, %fd1, %fd44;
	mul.f64 	%fd46, %fd45, %fd2;
	cvt.rn.f32.f64 	%f48, %fd46;
	cos.approx.f32 	%f49, %f48;
	fma.rn.f32 	%f50, %f47, %f49, %f46;
	st.global.f32 	[%rd2], %f50;
	add.s32 	%r26, %r32, 2;
	ld.global.f32 	%f51, [%rd10+8];
	cvt.rn.f64.u32 	%fd47, %r26;
	add.f64 	%fd48, %fd47, 0d3FE0000000000000;
	mul.f64 	%fd49, %fd1, %fd48;
	mul.f64 	%fd50, %fd49, %fd2;
	cvt.rn.f32.f64 	%f52, %fd50;
	cos.approx.f32 	%f53, %f52;
	fma.rn.f32 	%f54, %f51, %f53, %f50;
	st.global.f32 	[%rd2], %f54;
	add.s32 	%r27, %r32, 3;
	ld.global.f32 	%f55, [%rd10+12];
	cvt.rn.f64.u32 	%fd51, %r27;
	add.f64 	%fd52, %fd51, 0d3FE0000000000000;
	mul.f64 	%fd53, %fd1, %fd52;
	mul.f64 	%fd54, %fd53, %fd2;
	cvt.rn.f32.f64 	%f56, %fd54;
	cos.approx.f32 	%f57, %f56;
	fma.rn.f32 	%f75, %f55, %f57, %f54;
	st.global.f32 	[%rd2], %f75;
	add.s32 	%r32, %r32, 4;
$L__BB0_9:
	setp.eq.s32 	%p7, %r7, 0;
	@%p7 bra 	$L__BB0_14;
	setp.eq.s32 	%p8, %r7, 1;
	@%p8 bra 	$L__BB0_12;
	mul.wide.u32 	%rd11, %r32, 4;
	add.s64 	%rd12, %rd1, %rd11;
	ld.global.f32 	%f58, [%rd12];
	cvt.rn.f64.u32 	%fd55, %r32;
	add.f64 	%fd56, %fd55, 0d3FE0000000000000;
	mul.f64 	%fd57, %fd1, %fd56;
	mul.f64 	%fd58, %fd57, %fd2;
	cvt.rn.f32.f64 	%f59, %fd58;
	cos.approx.f32 	%f60, %f59;
	fma.rn.f32 	%f61, %f58, %f60, %f75;
	st.global.f32 	[%rd2], %f61;
	add.s32 	%r28, %r32, 1;
	ld.global.f32 	%f62, [%rd12+4];
	cvt.rn.f64.u32 	%fd59, %r28;
	add.f64 	%fd60, %fd59, 0d3FE0000000000000;
	mul.f64 	%fd61, %fd1, %fd60;
	mul.f64 	%fd62, %fd61, %fd2;
	cvt.rn.f32.f64 	%f63, %fd62;
	cos.approx.f32 	%f64, %f63;
	fma.rn.f32 	%f75, %f62, %f64, %f61;
	st.global.f32 	[%rd2], %f75;
	add.s32 	%r32, %r32, 2;
$L__BB0_12:
	and.b32  	%r29, %r12, 1;
	setp.eq.b32 	%p9, %r29, 1;
	not.pred 	%p10, %p9;
	@%p10 bra 	$L__BB0_14;
	mul.wide.u32 	%rd13, %r32, 4;
	add.s64 	%rd14, %rd1, %rd13;
	ld.global.f32 	%f65, [%rd14];
	cvt.rn.f64.u32 	%fd63, %r32;
	add.f64 	%fd64, %fd63, 0d3FE0000000000000;
	mul.f64 	%fd65, %fd1, %fd64;
	mul.f64 	%fd66, %fd65, %fd2;
	cvt.rn.f32.f64 	%f66, %fd66;
	cos.approx.f32 	%f67, %f66;
	fma.rn.f32 	%f75, %f65, %f67, %f75;
$L__BB0_14:
	cvt.rn.f32.s32 	%f68, %r12;
	div.rn.f32 	%f69, %f75, %f68;
	add.f32 	%f70, %f69, %f69;
	st.global.f32 	[%rd2], %f70;
$L__BB0_15:
	ret;

}


// ===== COMPILED SASS (sm_100) =====

	.target	sm_100

	.elftype	@"ET_EXEC"


//--------------------- .note.nv.tkinfo           --------------------------
	.section	.note.nv.tkinfo,"",@"SHT_NOTE"
	.sectionflags	@"SHF_NOTE_NV_TKINFO"
	.tkinfo
        /*0018*/ 	.word	0x00000002
        /*0030*/ 	.string	""
        /*0030*/ 	.string	"ptxas"
        /*0030*/ 	.string	"Cuda compilation tools, release 13.0, V13.0.88"
        /*0030*/ 	.string	"Build cuda_13.0.r13.0/compiler.36424714_0"
        /*0030*/ 	.string	"-arch sm_100 -m 64 "



//--------------------- .note.nv.cuinfo           --------------------------
	.section	.note.nv.cuinfo,"",@"SHT_NOTE"
	.sectionflags	@"SHF_NOTE_NV_CUINFO"
        /*0018*/ 	.short	0x0002
        /*001a*/ 	.short	0x0064
        /*001c*/ 	.short	0x0082
	.zero		2


//--------------------- .nv.info                  --------------------------
	.section	.nv.info,"",@"SHT_CUDA_INFO"
	.align	4


	//----- nvinfo : EIATTR_REGCOUNT
	.align		4
        /*0000*/ 	.byte	0x04, 0x2f
        /*0002*/ 	.short	(.L_1 - .L_0)
	.align		4
.L_0:
        /*0004*/ 	.word	index@(_Z19dct_1d_naive_kernelIfEvPKT_PS0_i)
        /*0008*/ 	.word	0x0000001d


	//----- nvinfo : EIATTR_FRAME_SIZE
	.align		4
.L_1:
        /*000c*/ 	.byte	0x04, 0x11
        /*000e*/ 	.short	(.L_3 - .L_2)
	.align		4
.L_2:
        /*0010*/ 	.word	index@($__internal_1_$__cuda_sm3x_div_rn_noftz_f32_slowpath)
        /*0014*/ 	.word	0x00000000


	//----- nvinfo : EIATTR_FRAME_SIZE
	.align		4
.L_3:
        /*0018*/ 	.byte	0x04, 0x11
        /*001a*/ 	.short	(.L_5 - .L_4)
	.align		4
.L_4:
        /*001c*/ 	.word	index@($__internal_0_$__cuda_sm20_div_rn_f64_full)
        /*0020*/ 	.word	0x00000000


	//----- nvinfo : EIATTR_FRAME_SIZE
	.align		4
.L_5:
        /*0024*/ 	.byte	0x04, 0x11
        /*0026*/ 	.short	(.L_7 - .L_6)
	.align		4
.L_6:
        /*0028*/ 	.word	index@(_Z19dct_1d_naive_kernelIfEvPKT_PS0_i)
        /*002c*/ 	.word	0x00000000


	//----- nvinfo : EIATTR_MIN_STACK_SIZE
	.align		4
.L_7:
        /*0030*/ 	.byte	0x04, 0x12
        /*0032*/ 	.short	(.L_9 - .L_8)
	.align		4
.L_8:
        /*0034*/ 	.word	index@(_Z19dct_1d_naive_kernelIfEvPKT_PS0_i)
        /*0038*/ 	.word	0x00000000
.L_9:


//--------------------- .nv.compat                --------------------------
	.section	.nv.compat,"",@"SHT_CUDA_COMPAT_INFO"
	.align	4
        /*0000*/ 	.byte	0x02, 0x09, 0x00, 0x00, 0x02, 0x02, 0x01, 0x00, 0x02, 0x05, 0x05, 0x00, 0x03, 0x07, 0x01, 0x01
        /*0010*/ 	.byte	0x02, 0x03, 0x00, 0x00, 0x02, 0x06, 0x01, 0x00, 0x04, 0x0b, 0x08, 0x00, 0x01, 0x00, 0x00, 0x00
        /*0020*/ 	.byte	0x00, 0x00, 0x00, 0x00


//--------------------- .nv.info._Z19dct_1d_naive_kernelIfEvPKT_PS0_i --------------------------
	.section	.nv.info._Z19dct_1d_naive_kernelIfEvPKT_PS0_i,"",@"SHT_CUDA_INFO"
	.sectionflags	@""
	.align	4


	//----- nvinfo : EIATTR_CUDA_API_VERSION
	.align		4
        /*0000*/ 	.byte	0x04, 0x37
        /*0002*/ 	.short	(.L_11 - .L_10)
.L_10:
        /*0004*/ 	.word	0x00000082


	//----- nvinfo : EIATTR_KPARAM_INFO
	.align		4
.L_11:
        /*0008*/ 	.byte	0x04, 0x17
        /*000a*/ 	.short	(.L_13 - .L_12)
.L_12:
        /*000c*/ 	.word	0x00000000
        /*0010*/ 	.short	0x0002
        /*0012*/ 	.short	0x0010
        /*0014*/ 	.byte	0x00, 0xf0, 0x11, 0x00


	//----- nvinfo : EIATTR_KPARAM_INFO
	.align		4
.L_13:
        /*0018*/ 	.byte	0x04, 0x17
        /*001a*/ 	.short	(.L_15 - .L_14)
.L_14:
        /*001c*/ 	.word	0x00000000
        /*0020*/ 	.short	0x0001
        /*0022*/ 	.short	0x0008
        /*0024*/ 	.byte	0x00, 0xf5, 0x21, 0x00


	//----- nvinfo : EIATTR_KPARAM_INFO
	.align		4
.L_15:
        /*0028*/ 	.byte	0x04, 0x17
        /*002a*/ 	.short	(.L_17 - .L_16)
.L_16:
        /*002c*/ 	.word	0x00000000
        /*0030*/ 	.short	0x0000
        /*0032*/ 	.short	0x0000
        /*0034*/ 	.byte	0x00, 0xf5, 0x21, 0x00


	//----- nvinfo : EIATTR_SPARSE_MMA_MASK
	.align		4
.L_17:
        /*0038*/ 	.byte	0x03, 0x50
        /*003a*/ 	.short	0x0000


	//----- nvinfo : EIATTR_MAXREG_COUNT
	.align		4
        /*003c*/ 	.byte	0x03, 0x1b
        /*003e*/ 	.short	0x00ff


	//----- nvinfo : EIATTR_MERCURY_ISA_VERSION
	.align		4
        /*0040*/ 	.byte	0x03, 0x5f
        /*0042*/ 	.short	0x0101


	//----- nvinfo : EIATTR_VRC_CTA_INIT_COUNT
	.align		4
        /*0044*/ 	.byte	0x02, 0x4a
	.zero		1
	.zero		1


	//----- nvinfo : EIATTR_EXIT_INSTR_OFFSETS
	.align		4
        /*0048*/ 	.byte	0x04, 0x1c
        /*004a*/ 	.short	(.L_19 - .L_18)


	//   ....[0]....
.L_18:
        /*004c*/ 	.word	0x00000070


	//   ....[1]....
        /*0050*/ 	.word	0x00000f50


	//----- nvinfo : EIATTR_CRS_STACK_SIZE
	.align		4
.L_19:
        /*0054*/ 	.byte	0x04, 0x1e
        /*0056*/ 	.short	(.L_21 - .L_20)
.L_20:
        /*0058*/ 	.word	0x00000000


	//----- nvinfo : EIATTR_CBANK_PARAM_SIZE
	.align		4
.L_21:
        /*005c*/ 	.byte	0x03, 0x19
        /*005e*/ 	.short	0x0014


	//----- nvinfo : EIATTR_PARAM_CBANK
	.align		4
        /*0060*/ 	.byte	0x04, 0x0a
        /*0062*/ 	.short	(.L_23 - .L_22)
	.align		4
.L_22:
        /*0064*/ 	.word	index@(.nv.constant0._Z19dct_1d_naive_kernelIfEvPKT_PS0_i)
        /*0068*/ 	.short	0x0380
        /*006a*/ 	.short	0x0014


	//----- nvinfo : EIATTR_SW_WAR
	.align		4
.L_23:
        /*006c*/ 	.byte	0x04, 0x36
        /*006e*/ 	.short	(.L_25 - .L_24)
.L_24:
        /*0070*/ 	.word	0x00000008
.L_25:


//--------------------- .nv.callgraph             --------------------------
	.section	.nv.callgraph,"",@"SHT_CUDA_CALLGRAPH"
	.align	4
	.sectionentsize	8
	.align		4
        /*0000*/ 	.word	0x00000000
	.align		4
        /*0004*/ 	.word	0xffffffff
	.align		4
        /*0008*/ 	.word	0x00000000
	.align		4
        /*000c*/ 	.word	0xfffffffe
	.align		4
        /*0010*/ 	.word	0x00000000
	.align		4
        /*0014*/ 	.word	0xfffffffd
	.align		4
        /*0018*/ 	.word	0x00000000
	.align		4
        /*001c*/ 	.word	0xfffffffc


//--------------------- .text._Z19dct_1d_naive_kernelIfEvPKT_PS0_i --------------------------
	.section	.text._Z19dct_1d_naive_kernelIfEvPKT_PS0_i,"ax",@progbits
	.align	128
        .global         _Z19dct_1d_naive_kernelIfEvPKT_PS0_i
        .type           _Z19dct_1d_naive_kernelIfEvPKT_PS0_i,@function
        .size           _Z19dct_1d_naive_kernelIfEvPKT_PS0_i,(.L_x_25 - _Z19dct_1d_naive_kernelIfEvPKT_PS0_i)
        .other          _Z19dct_1d_naive_kernelIfEvPKT_PS0_i,@"STO_CUDA_ENTRY STV_DEFAULT"
_Z19dct_1d_naive_kernelIfEvPKT_PS0_i:
.text._Z19dct_1d_naive_kernelIfEvPKT_PS0_i:
[----:B------:R-:W-:Y:S01]  /*0000*/  LDC R1, c[0x0][0x37c] ;  /* 0x0000df00ff017b82 */ /* 0x000fe20000000800 */
[----:B------:R-:W0:Y:S07]  /*0010*/  S2R R3, SR_TID.X ;  /* 0x0000000000037919 */ /* 0x000e2e0000002100 */
[----:B------:R-:W0:Y:S01]  /*0020*/  S2UR UR4, SR_CTAID.X ;  /* 0x00000000000479c3 */ /* 0x000e220000002500 */
[----:B------:R-:W1:Y:S07]  /*0030*/  LDCU UR8, c[0x0][0x390] ;  /* 0x00007200ff0877ac */ /* 0x000e6e0008000800 */
[----:B------:R-:W0:Y:S02]  /*0040*/  LDC R0, c[0x0][0x360] ;  /* 0x0000d800ff007b82 */ /* 0x000e240000000800 */
[----:B0-----:R-:W-:-:S05]  /*0050*/  IMAD R0, R0, UR4, R3 ;  /* 0x0000000400007c24 */ /* 0x001fca000f8e0203 */
[----:B-1----:R-:W-:-:S13]  /*0060*/  ISETP.GE.AND P0, PT, R0, UR8, PT ;  /* 0x0000000800007c0c */ /* 0x002fda000bf06270 */
[----:B------:R-:W-:Y:S05]  /*0070*/  @P0 EXIT ;  /* 0x000000000000094d */ /* 0x000fea0003800000 */
[----:B------:R-:W0:Y:S01]  /*0080*/  LDC.64 R4, c[0x0][0x388] ;  /* 0x0000e200ff047b82 */ /* 0x000e220000000a00 */
[----:B------:R-:W-:Y:S01]  /*0090*/  UISETP.GT.AND UP0, UPT, UR8, URZ, UPT ;  /* 0x000000ff0800728c */ /* 0x000fe2000bf04270 */
[----:B------:R-:W1:Y:S01]  /*00a0*/  LDCU.64 UR6, c[0x0][0x358] ;  /* 0x00006b00ff0677ac */ /* 0x000e620008000a00 */
[----:B0-----:R-:W-:-:S07]  /*00b0*/  IMAD.WIDE R4, R0, 0x4, R4 ;  /* 0x0000000400047825 */ /* 0x001fce00078e0204 */
[----:B-1----:R-:W-:Y:S05]  /*00c0*/  BRA.U UP0, `(.L_x_0) ;  /* 0x0000000100087547 */ /* 0x002fea000b800000 */
[----:B------:R0:W5:Y:S01]  /*00d0*/  LDG.E R17, desc[UR6][R4.64] ;  /* 0x0000000604117981 */ /* 0x000162000c1e1900 */
[----:B------:R-:W-:Y:S05]  /*00e0*/  BRA `(.L_x_1) ;  /* 0x0000000c00587947 */ /* 0x000fea0003800000 */
.L_x_0:
[----:B------:R-:W0:Y:S01]  /*00f0*/  I2F.F64.U32 R6, UR8 ;  /* 0x0000000800067d12 */ /* 0x000e220008201800 */
[----:B------:R-:W-:Y:S01]  /*0100*/  IMAD.MOV.U32 R2, RZ, RZ, 0x1 ;  /* 0x00000001ff027424 */ /* 0x000fe200078e00ff */
[----:B------:R-:W-:Y:S01]  /*0110*/  UMOV UR4, 0x54442d18 ;  /* 0x54442d1800047882 */ /* 0x000fe20000000000 */
[----:B------:R-:W-:-:S05]  /*0120*/  UMOV UR5, 0x400921fb ;  /* 0x400921fb00057882 */ /* 0x000fca0000000000 */
[----:B0-----:R-:W0:Y:S02]  /*0130*/  MUFU.RCP64H R3, R7 ;  /* 0x0000000700037308 */ /* 0x001e240000001800 */
[----:B0-----:R-:W-:-:S08]  /*0140*/  DFMA R8, -R6, R2, 1 ;  /* 0x3ff000000608742b */ /* 0x001fd00000000102 */
[----:B------:R-:W-:-:S08]  /*0150*/  DFMA R8, R8, R8, R8 ;  /* 0x000000080808722b */ /* 0x000fd00000000008 */
[----:B------:R-:W-:-:S08]  /*0160*/  DFMA R8, R2, R8, R2 ;  /* 0x000000080208722b */ /* 0x000fd00000000002 */
[----:B------:R-:W-:-:S08]  /*0170*/  DFMA R2, -R6, R8, 1 ;  /* 0x3ff000000602742b */ /* 0x000fd00000000108 */
[----:B------:R-:W-:-:S08]  /*0180*/  DFMA R2, R8, R2, R8 ;  /* 0x000000020802722b */ /* 0x000fd00000000008 */
[----:B------:R-:W-:-:S08]  /*0190*/  DMUL R8, R2, UR4 ;  /* 0x0000000402087c28 */ /* 0x000fd00008000000 */
[----:B------:R-:W-:-:S08]  /*01a0*/  DFMA R10, -R6, R8, UR4 ;  /* 0x00000004060a7e2b */ /* 0x000fd00008000108 */
[----:B------:R-:W-:-:S10]  /*01b0*/  DFMA R2, R2, R10, R8 ;  /* 0x0000000a0202722b */ /* 0x000fd40000000008 */
[----:B------:R-:W-:-:S05]  /*01c0*/  FFMA R8, RZ, R7, R3 ;  /* 0x00000007ff087223 */ /* 0x000fca0000000003 */
[----:B------:R-:W-:-:S13]  /*01d0*/  FSETP.GT.AND P0, PT, |R8|, 1.469367938527859385e-39, PT ;  /* 0x001000000800780b */ /* 0x000fda0003f04200 */
[----:B------:R-:W-:Y:S05]  /*01e0*/  @P0 BRA `(.L_x_2) ;  /* 0x0000000000080947 */ /* 0x000fea0003800000 */
[----:B------:R-:W-:-:S07]  /*01f0*/  MOV R8, 0x210 ;  /* 0x0000021000087802 */ /* 0x000fce0000000f00 */
[----:B------:R-:W-:Y:S05]  /*0200*/  CALL.REL.NOINC `($__internal_0_$__cuda_sm20_div_rn_f64_full) ;  /* 0x0000000c00547944 */ /* 0x000fea0003c00000 */
.L_x_2:
[----:B------:R0:W5:Y:S01]  /*0210*/  LDG.E R17, desc[UR6][R4.64] ;  /* 0x0000000604117981 */ /* 0x000162000c1e1900 */
[----:B------:R-:W1:Y:S01]  /*0220*/  LDCU UR8, c[0x0][0x390] ;  /* 0x00007200ff0877ac */ /* 0x000e620008000800 */
[----:B------:R0:W2:Y:S01]  /*0230*/  I2F.F64 R6, R0 ;  /* 0x0000000000067312 */ /* 0x0000a20000201c00 */
[----:B------:R-:W-:Y:S01]  /*0240*/  IMAD.MOV.U32 R8, RZ, RZ, RZ ;  /* 0x000000ffff087224 */ /* 0x000fe200078e00ff */
[----:B-1----:R-:W-:Y:S02]  /*0250*/  UISETP.GE.U32.AND UP0, UPT, UR8, 0x8, UPT ;  /* 0x000000080800788c */ /* 0x002fe4000bf06070 */
[----:B------:R-:W-:-:S04]  /*0260*/  ULOP3.LUT UR4, UR8, 0x7, URZ, 0xc0, !UPT ;  /* 0x0000000708047892 */ /* 0x000fc8000f8ec0ff */
[----:B------:R-:W-:-:S03]  /*0270*/  UISETP.NE.AND UP1, UPT, UR4, URZ, UPT ;  /* 0x000000ff0400728c */ /* 0x000fc6000bf25270 */
[----:B0-2---:R-:W-:Y:S08]  /*0280*/  BRA.U !UP0, `(.L_x_3) ;  /* 0x0000000508807547 */ /* 0x005ff0000b800000 */
[----:B------:R-:W0:Y:S01]  /*0290*/  LDC.64 R10, c[0x0][0x380] ;  /* 0x0000e000ff0a7b82 */ /* 0x000e220000000a00 */
[----:B------:R-:W-:Y:S01]  /*02a0*/  ULOP3.LUT UR5, UR8, 0x7ffffff8, URZ, 0xc0, !UPT ;  /* 0x7ffffff808057892 */ /* 0x000fe2000f8ec0ff */
[----:B------:R-:W-:Y:S01]  /*02b0*/  IMAD.MOV.U32 R9, RZ, RZ, RZ ;  /* 0x000000ffff097224 */ /* 0x000fe200078e00ff */
[----:B------:R-:W-:-:S04]  /*02c0*/  CS2R R12, SRZ ;  /* 0x00000000000c7805 */ /* 0x000fc8000001ff00 */
[----:B------:R-:W-:-:S07]  /*02d0*/  MOV R8, UR5 ;  /* 0x0000000500087c02 */ /* 0x000fce0008000f00 */
.L_x_4:
[----:B0-----:R-:W-:-:S05]  /*02e0*/  IMAD.WIDE.U32 R14, R9, 0x4, R10 ;  /* 0x00000004090e7825 */ /* 0x001fca00078e000a */
[----:B------:R-:W2:Y:S01]  /*02f0*/  LDG.E R0, desc[UR6][R14.64] ;  /* 0x000000060e007981 */ /* 0x000ea2000c1e1900 */
[----:B------:R-:W-:-:S08]  /*0300*/  DADD R18, R12, 0.5 ;  /* 0x3fe000000c127429 */ /* 0x000fd00000000000 */
[----:B------:R-:W-:-:S08]  /*0310*/  DMUL R18, R18, R2 ;  /* 0x0000000212127228 */ /* 0x000fd00000000000 */
[----:B------:R-:W-:-:S10]  /*0320*/  DMUL R18, R6, R18 ;  /* 0x0000001206127228 */ /* 0x000fd40000000000 */
[----:B------:R-:W0:Y:S02]  /*0330*/  F2F.F32.F64 R18, R18 ;  /* 0x0000001200127310 */ /* 0x000e240000301000 */
[----:B0-----:R-:W-:-:S06]  /*0340*/  FMUL.RZ R22, R18, 0.15915493667125701904 ;  /* 0x3e22f98312167820 */ /* 0x001fcc000040c000 */
[----:B------:R-:W2:Y:S02]  /*0350*/  MUFU.COS R16, R22 ;  /* 0x0000001600107308 */ /* 0x000ea40000000000 */
[----:B--2--5:R-:W-:-:S05]  /*0360*/  FFMA R21, R0, R16, R17 ;  /* 0x0000001000157223 */ /* 0x024fca0000000011 */
[----:B------:R0:W-:Y:S04]  /*0370*/  STG.E desc[UR6][R4.64], R21 ;  /* 0x0000001504007986 */ /* 0x0001e8000c101906 */
[----:B------:R-:W2:Y:S01]  /*0380*/  LDG.E R20, desc[UR6][R14.64+0x4] ;  /* 0x000004060e147981 */ /* 0x000ea2000c1e1900 */
[----:B------:R-:W-:-:S04]  /*0390*/  VIADD R0, R9, 0x1 ;  /* 0x0000000109007836 */ /* 0x000fc80000000000 */
[----:B-1----:R-:W1:Y:S02]  /*03a0*/  I2F.F64.U32 R16, R0 ;  /* 0x0000000000107312 */ /* 0x002e640000201800 */
[----:B-1----:R-:W-:-:S08]  /*03b0*/  DADD R16, R16, 0.5 ;  /* 0x3fe0000010107429 */ /* 0x002fd00000000000 */
[----:B------:R-:W-:-:S08]  /*03c0*/  DMUL R16, R16, R2 ;  /* 0x0000000210107228 */ /* 0x000fd00000000000 */
[----:B------:R-:W-:-:S10]  /*03d0*/  DMUL R16, R6, R16 ;  /* 0x0000001006107228 */ /* 0x000fd40000000000 */
[----:B------:R-:W1:Y:S02]  /*03e0*/  F2F.F32.F64 R16, R16 ;  /* 0x0000001000107310 */ /* 0x000e640000301000 */
[----:B-1----:R-:W-:-:S06]  /*03f0*/  FMUL.RZ R24, R16, 0.15915493667125701904 ;  /* 0x3e22f98310187820 */ /* 0x002fcc000040c000 */
[----:B------:R-:W2:Y:S02]  /*0400*/  MUFU.COS R18, R24 ;  /* 0x0000001800127308 */ /* 0x000ea40000000000 */
[----:B--2---:R-:W-:-:S05]  /*0410*/  FFMA R23, R20, R18, R21 ;  /* 0x0000001214177223 */ /* 0x004fca0000000015 */
[----:B------:R1:W-:Y:S04]  /*0420*/  STG.E desc[UR6][R4.64], R23 ;  /* 0x0000001704007986 */ /* 0x0003e8000c101906 */
[----:B------:R-:W0:Y:S01]  /*0430*/  LDG.E R22, desc[UR6][R14.64+0x8] ;  /* 0x000008060e167981 */ /* 0x000e22000c1e1900 */
[----:B------:R-:W-:-:S04]  /*0440*/  VIADD R20, R9, 0x2 ;  /* 0x0000000209147836 */ /* 0x000fc80000000000 */
[----:B------:R-:W2:Y:S02]  /*0450*/  I2F.F64.U32 R18, R20 ;  /* 0x0000001400127312 */ /* 0x000ea40000201800 */
[----:B--2---:R-:W-:-:S08]  /*0460*/  DADD R18, R18, 0.5 ;  /* 0x3fe0000012127429 */ /* 0x004fd00000000000 */
[----:B------:R-:W-:-:S08]  /*0470*/  DMUL R18, R18, R2 ;  /* 0x0000000212127228 */ /* 0x000fd00000000000 */
[----:B------:R-:W-:-:S10]  /*0480*/  DMUL R18, R6, R18 ;  /* 0x0000001206127228 */ /* 0x000fd40000000000 */
[----:B------:R-:W2:Y:S02]  /*0490*/  F2F.F32.F64 R18, R18 ;  /* 0x0000001200127310 */ /* 0x000ea40000301000 */
[----:B--2---:R-:W-:-:S06]  /*04a0*/  FMUL.RZ R25, R18, 0.15915493667125701904 ;  /* 0x3e22f98312197820 */ /* 0x004fcc000040c000 */
[----:B------:R-:W0:Y:S02]  /*04b0*/  MUFU.COS R0, R25 ;  /* 0x0000001900007308 */ /* 0x000e240000000000 */
[----:B0-----:R-:W-:-:S05]  /*04c0*/  FFMA R21, R22, R0, R23 ;  /* 0x0000000016157223 */ /* 0x001fca0000000017 */
[----:B------:R0:W-:Y:S04]  /*04d0*/  STG.E desc[UR6][R4.64], R21 ;  /* 0x0000001504007986 */ /* 0x0001e8000c101906 */
[----:B------:R-:W1:Y:S01]  /*04e0*/  LDG.E R22, desc[UR6][R14.64+0xc] ;  /* 0x00000c060e167981 */ /* 0x000e62000c1e1900 */
[----:B------:R-:W-:-:S04]  /*04f0*/  VIADD R0, R9, 0x3 ;  /* 0x0000000309007836 */ /* 0x000fc80000000000 */
[----:B------:R-:W2:Y:S02]  /*0500*/  I2F.F64.U32 R16, R0 ;  /* 0x0000000000107312 */ /* 0x000ea40000201800 */
[----:B--2---:R-:W-:-:S08]  /*0510*/  DADD R16, R16, 0.5 ;  /* 0x3fe0000010107429 */ /* 0x004fd00000000000 */
[----:B------:R-:W-:-:S08]  /*0520*/  DMUL R16, R16, R2 ;  /* 0x0000000210107228 */ /* 0x000fd00000000000 */
[----:B------:R-:W-:-:S10]  /*0530*/  DMUL R16, R6, R16 ;  /* 0x0000001006107228 */ /* 0x000fd40000000000 */
[----:B------:R-:W2:Y:S02]  /*0540*/  F2F.F32.F64 R16, R16 ;  /* 0x0000001000107310 */ /* 0x000ea40000301000 */
[----:B--2---:R-:W-:-:S06]  /*0550*/  FMUL.RZ R24, R16, 0.15915493667125701904 ;  /* 0x3e22f98310187820 */ /* 0x004fcc000040c000 */
[----:B------:R-:W1:Y:S01]  /*0560*/  MUFU.COS R18, R24 ;  /* 0x0000001800127308 */ /* 0x000e620000000000 */
[----:B------:R-:W-:Y:S01]  /*0570*/  IADD3 R20, PT, PT, R9, 0x4, RZ ;  /* 0x0000000409147810 */ /* 0x000fe20007ffe0ff */
[----:B-1----:R-:W-:-:S05]  /*0580*/  FFMA R23, R22, R18, R21 ;  /* 0x0000001216177223 */ /* 0x002fca0000000015 */
[----:B------:R1:W-:Y:S04]  /*0590*/  STG.E desc[UR6][R4.64], R23 ;  /* 0x0000001704007986 */ /* 0x0003e8000c101906 */
[----:B------:R-:W0:Y:S01]  /*05a0*/  LDG.E R22, desc[UR6][R14.64+0x10] ;  /* 0x000010060e167981 */ /* 0x000e22000c1e1900 */
        /* <DEDUP_REMOVED lines=18> */
[----:B------:R-:W-:Y:S02]  /*06d0*/  VIADD R20, R9, 0x6 ;  /* 0x0000000609147836 */ /* 0x000fe40000000000 */
[----:B-1----:R-:W-:-:S05]  /*06e0*/  FFMA R23, R22, R18, R21 ;  /* 0x0000001216177223 */ /* 0x002fca0000000015 */
[----:B------:R1:W-:Y:S04]  /*06f0*/  STG.E desc[UR6][R4.64], R23 ;  /* 0x0000001704007986 */ /* 0x0003e8000c101906 */
[----:B------:R-:W2:Y:S01]  /*0700*/  LDG.E R22, desc[UR6][R14.64+0x18] ;  /* 0x000018060e167981 */ /* 0x000ea2000c1e1900 */
[----:B------:R-:W3:Y:S02]  /*0710*/  I2F.F64.U32 R18, R20 ;  /* 0x0000001400127312 */ /* 0x000ee40000201800 */
[----:B---3--:R-:W-:-:S08]  /*0720*/  DADD R18, R18, 0.5 ;  /* 0x3fe0000012127429 */ /* 0x008fd00000000000 */
[----:B------:R-:W-:-:S08]  /*0730*/  DMUL R18, R18, R2 ;  /* 0x0000000212127228 */ /* 0x000fd00000000000 */
[----:B------:R-:W-:-:S10]  /*0740*/  DMUL R18, R6, R18 ;  /* 0x0000001206127228 */ /* 0x000fd40000000000 */
[----:B------:R-:W3:Y:S02]  /*0750*/  F2F.F32.F64 R18, R18 ;  /* 0x0000001200127310 */ /* 0x000ee40000301000 */
[----:B---3--:R-:W-:-:S06]  /*0760*/  FMUL.RZ R26, R18, 0.15915493667125701904 ;  /* 0x3e22f983121a7820 */ /* 0x008fcc000040c000 */
[----:B------:R-:W2:Y:S02]  /*0770*/  MUFU.COS R0, R26 ;  /* 0x0000001a00007308 */ /* 0x000ea40000000000 */
[----:B--2---:R-:W-:-:S05]  /*0780*/  FFMA R25, R22, R0, R23 ;  /* 0x0000000016197223 */ /* 0x004fca0000000017 */
[----:B------:R1:W-:Y:S04]  /*0790*/  STG.E desc[UR6][R4.64], R25 ;  /* 0x0000001904007986 */ /* 0x0003e8000c101906 */
[----:B------:R-:W2:Y:S01]  /*07a0*/  LDG.E R14, desc[UR6][R14.64+0x1c] ;  /* 0x00001c060e0e7981 */ /* 0x000ea2000c1e1900 */
[C---:B------:R-:W-:Y:S01]  /*07b0*/  VIADD R0, R9.reuse, 0x7 ;  /* 0x0000000709007836 */ /* 0x040fe20000000000 */
[----:B------:R-:W-:Y:S01]  /*07c0*/  IADD3 R9, PT, PT, R9, 0x8, RZ ;  /* 0x0000000809097810 */ /* 0x000fe20007ffe0ff */
[----:B------:R-:W-:Y:S02]  /*07d0*/  DADD R12, R12, 8 ;  /* 0x402000000c0c7429 */ /* 0x000fe40000000000 */
[----:B------:R-:W3:Y:S01]  /*07e0*/  I2F.F64.U32 R16, R0 ;  /* 0x0000000000107312 */ /* 0x000ee20000201800 */
[----:B------:R-:W-:Y:S01]  /*07f0*/  ISETP.NE.AND P0, PT, R9, R8, PT ;  /* 0x000000080900720c */ /* 0x000fe20003f05270 */
[----:B---3--:R-:W-:-:S08]  /*0800*/  DADD R16, R16, 0.5 ;  /* 0x3fe0000010107429 */ /* 0x008fd00000000000 */
[----:B------:R-:W-:-:S08]  /*0810*/  DMUL R16, R16, R2 ;  /* 0x0000000210107228 */ /* 0x000fd00000000000 */
[----:B0-----:R-:W-:-:S10]  /*0820*/  DMUL R20, R6, R16 ;  /* 0x0000001006147228 */ /* 0x001fd40000000000 */
[----:B------:R-:W0:Y:S02]  /*0830*/  F2F.F32.F64 R20, R20 ;  /* 0x0000001400147310 */ /* 0x000e240000301000 */
[----:B0-----:R-:W-:-:S06]  /*0840*/  FMUL.RZ R16, R20, 0.15915493667125701904 ;  /* 0x3e22f98314107820 */ /* 0x001fcc000040c000 */
[----:B------:R-:W2:Y:S02]  /*0850*/  MUFU.COS R17, R16 ;  /* 0x0000001000117308 */ /* 0x000ea40000000000 */
[----:B--2---:R-:W-:-:S05]  /*0860*/  FFMA R17, R14, R17, R25 ;  /* 0x000000110e117223 */ /* 0x004fca0000000019 */
[----:B------:R1:W-:Y:S01]  /*0870*/  STG.E desc[UR6][R4.64], R17 ;  /* 0x0000001104007986 */ /* 0x0003e2000c101906 */
[----:B------:R-:W-:Y:S05]  /*0880*/  @P0 BRA `(.L_x_4) ;  /* 0xfffffff800940947 */ /* 0x000fea000383ffff */
.L_x_3:
[----:B------:R-:W-:Y:S05]  /*0890*/  BRA.U !UP1, `(.L_x_1) ;  /* 0x00000005096c7547 */ /* 0x000fea000b800000 */
[----:B------:R-:W-:Y:S02]  /*08a0*/  UISETP.GE.U32.AND UP0, UPT, UR4, 0x4, UPT ;  /* 0x000000040400788c */ /* 0x000fe4000bf06070 */
[----:B------:R-:W-:-:S04]  /*08b0*/  ULOP3.LUT UR5, UR8, 0x3, URZ, 0xc0, !UPT ;  /* 0x0000000308057892 */ /* 0x000fc8000f8ec0ff */
[----:B------:R-:W-:-:S03]  /*08c0*/  UISETP.NE.AND UP1, UPT, UR5, URZ, UPT ;  /* 0x000000ff0500728c */ /* 0x000fc6000bf25270 */
[----:B------:R-:W-:Y:S08]  /*08d0*/  BRA.U !UP0, `(.L_x_5) ;  /* 0x0000000108b87547 */ /* 0x000ff0000b800000 */
[----:B------:R-:W0:Y:S02]  /*08e0*/  LDC.64 R10, c[0x0][0x380] ;  /* 0x0000e000ff0a7b82 */ /* 0x000e240000000a00 */
[----:B0-----:R-:W-:-:S05]  /*08f0*/  IMAD.WIDE.U32 R10, R8, 0x4, R10 ;  /* 0x00000004080a7825 */ /* 0x001fca00078e000a */
[----:B------:R-:W2:Y:S01]  /*0900*/  LDG.E R0, desc[UR6][R10.64] ;  /* 0x000000060a007981 */ /* 0x000ea2000c1e1900 */
[----:B------:R-:W0:Y:S02]  /*0910*/  I2F.F64.U32 R12, R8 ;  /* 0x00000008000c7312 */ /* 0x000e240000201800 */
[----:B0-----:R-:W-:-:S08]  /*0920*/  DADD R12, R12, 0.5 ;  /* 0x3fe000000c0c7429 */ /* 0x001fd00000000000 */
[----:B------:R-:W-:-:S08]  /*0930*/  DMUL R12, R12, R2 ;  /* 0x000000020c0c7228 */ /* 0x000fd00000000000 */
[----:B------:R-:W-:-:S10]  /*0940*/  DMUL R12, R6, R12 ;  /* 0x0000000c060c7228 */ /* 0x000fd40000000000 */
[----:B------:R-:W0:Y:S02]  /*0950*/  F2F.F32.F64 R12, R12 ;  /* 0x0000000c000c7310 */ /* 0x000e240000301000 */
[----:B0-----:R-:W-:-:S06]  /*0960*/  FMUL.RZ R18, R12, 0.15915493667125701904 ;  /* 0x3e22f9830c127820 */ /* 0x001fcc000040c000 */
[----:B------:R-:W2:Y:S02]  /*0970*/  MUFU.COS R9, R18 ;  /* 0x0000001200097308 */ /* 0x000ea40000000000 */
[----:B--2--5:R-:W-:-:S05]  /*0980*/  FFMA R9, R0, R9, R17 ;  /* 0x0000000900097223 */ /* 0x024fca0000000011 */
        /* <DEDUP_REMOVED lines=9> */
[----:B------:R-:W1:Y:S02]  /*0a20*/  MUFU.COS R12, R19 ;  /* 0x00000013000c7308 */ /* 0x000e640000000000 */
[----:B-1----:R-:W-:-:S05]  /*0a30*/  FFMA R17, R16, R12, R9 ;  /* 0x0000000c10117223 */ /* 0x002fca0000000009 */
[----:B------:R1:W-:Y:S04]  /*0a40*/  STG.E desc[UR6][R4.64], R17 ;  /* 0x0000001104007986 */ /* 0x0003e8000c101906 */
[----:B------:R-:W2:Y:S01]  /*0a50*/  LDG.E R16, desc[UR6][R10.64+0x8] ;  /* 0x000008060a107981 */ /* 0x000ea2000c1e1900 */
[----:B0-----:R-:W-:-:S04]  /*0a60*/  VIADD R9, R8, 0x2 ;  /* 0x0000000208097836 */ /* 0x001fc80000000000 */
[----:B------:R-:W0:Y:S02]  /*0a70*/  I2F.F64.U32 R12, R9 ;  /* 0x00000009000c7312 */ /* 0x000e240000201800 */
[----:B0-----:R-:W-:-:S08]  /*0a80*/  DADD R12, R12, 0.5 ;  /* 0x3fe000000c0c7429 */ /* 0x001fd00000000000 */
[----:B------:R-:W-:-:S08]  /*0a90*/  DMUL R12, R12, R2 ;  /* 0x000000020c0c7228 */ /* 0x000fd00000000000 */
[----:B------:R-:W-:-:S10]  /*0aa0*/  DMUL R12, R6, R12 ;  /* 0x0000000c060c7228 */ /* 0x000fd40000000000 */
[----:B------:R-:W0:Y:S02]  /*0ab0*/  F2F.F32.F64 R12, R12 ;  /* 0x0000000c000c7310 */ /* 0x000e240000301000 */
[----:B0-----:R-:W-:-:S06]  /*0ac0*/  FMUL.RZ R18, R12, 0.15915493667125701904 ;  /* 0x3e22f9830c127820 */ /* 0x001fcc000040c000 */
[----:B------:R-:W2:Y:S02]  /*0ad0*/  MUFU.COS R0, R18 ;  /* 0x0000001200007308 */ /* 0x000ea40000000000 */
[----:B--2---:R-:W-:-:S05]  /*0ae0*/  FFMA R19, R16, R0, R17 ;  /* 0x0000000010137223 */ /* 0x004fca0000000011 */
[----:B------:R0:W-:Y:S04]  /*0af0*/  STG.E desc[UR6][R4.64], R19 ;  /* 0x0000001304007986 */ /* 0x0001e8000c101906 */
[----:B------:R-:W2:Y:S01]  /*0b00*/  LDG.E R10, desc[UR6][R10.64+0xc] ;  /* 0x00000c060a0a7981 */ /* 0x000ea2000c1e1900 */
[C---:B------:R-:W-:Y:S01]  /*0b10*/  VIADD R0, R8.reuse, 0x3 ;  /* 0x0000000308007836 */ /* 0x040fe20000000000 */
[----:B------:R-:W-:-:S03]  /*0b20*/  IADD3 R8, PT, PT, R8, 0x4, RZ ;  /* 0x0000000408087810 */ /* 0x000fc60007ffe0ff */
[----:B------:R-:W3:Y:S02]  /*0b30*/  I2F.F64.U32 R14, R0 ;  /* 0x00000000000e7312 */ /* 0x000ee40000201800 */
[----:B---3--:R-:W-:-:S08]  /*0b40*/  DADD R14, R14, 0.5 ;  /* 0x3fe000000e0e7429 */ /* 0x008fd00000000000 */
[----:B------:R-:W-:-:S08]  /*0b50*/  DMUL R14, R14, R2 ;  /* 0x000000020e0e7228 */ /* 0x000fd00000000000 */
[----:B------:R-:W-:-:S10]  /*0b60*/  DMUL R14, R6, R14 ;  /* 0x0000000e060e7228 */ /* 0x000fd40000000000 */
[----:B------:R-:W3:Y:S02]  /*0b70*/  F2F.F32.F64 R14, R14 ;  /* 0x0000000e000e7310 */ /* 0x000ee40000301000 */
[----:B---3--:R-:W-:-:S06]  /*0b80*/  FMUL.RZ R9, R14, 0.15915493667125701904 ;  /* 0x3e22f9830e097820 */ /* 0x008fcc000040c000 */
[----:B-1----:R-:W2:Y:S02]  /*0b90*/  MUFU.COS R17, R9 ;  /* 0x0000000900117308 */ /* 0x002ea40000000000 */
[----:B--2---:R-:W-:-:S05]  /*0ba0*/  FFMA R17, R10, R17, R19 ;  /* 0x000000110a117223 */ /* 0x004fca0000000013 */
[----:B------:R0:W-:Y:S02]  /*0bb0*/  STG.E desc[UR6][R4.64], R17 ;  /* 0x0000001104007986 */ /* 0x0001e4000c101906 */
.L_x_5:
[----:B------:R-:W-:Y:S05]  /*0bc0*/  BRA.U !UP1, `(.L_x_1) ;  /* 0x0000000109a07547 */ /* 0x000fea000b800000 */
[----:B------:R-:W-:Y:S02]  /*0bd0*/  UISETP.NE.AND UP0, UPT, UR5, 0x1, UPT ;  /* 0x000000010500788c */ /* 0x000fe4000bf05270 */
[----:B------:R-:W-:-:S04]  /*0be0*/  ULOP3.LUT UR4, UR8, 0x1, URZ, 0xc0, !UPT ;  /* 0x0000000108047892 */ /* 0x000fc8000f8ec0ff */
[----:B------:R-:W-:-:S03]  /*0bf0*/  UISETP.NE.U32.AND UP1, UPT, UR4, 0x1, UPT ;  /* 0x000000010400788c */ /* 0x000fc6000bf25070 */
[----:B------:R-:W-:Y:S08]  /*0c00*/  BRA.U !UP0, `(.L_x_6) ;  /* 0x0000000108607547 */ /* 0x000ff0000b800000 */
[----:B------:R-:W2:Y:S02]  /*0c10*/  LDC.64 R10, c[0x0][0x380] ;  /* 0x0000e000ff0a7b82 */ /* 0x000ea40000000a00 */
[----:B--2---:R-:W-:-:S05]  /*0c20*/  IMAD.WIDE.U32 R10, R8, 0x4, R10 ;  /* 0x00000004080a7825 */ /* 0x004fca00078e000a */
[----:B------:R-:W2:Y:S01]  /*0c30*/  LDG.E R0, desc[UR6][R10.64] ;  /* 0x000000060a007981 */ /* 0x000ea2000c1e1900 */
[----:B------:R-:W3:Y:S02]  /*0c40*/  I2F.F64.U32 R12, R8 ;  /* 0x00000008000c7312 */ /* 0x000ee40000201800 */
[----:B---3--:R-:W-:-:S08]  /*0c50*/  DADD R12, R12, 0.5 ;  /* 0x3fe000000c0c7429 */ /* 0x008fd00000000000 */
[----:B------:R-:W-:-:S08]  /*0c60*/  DMUL R12, R12, R2 ;  /* 0x000000020c0c7228 */ /* 0x000fd00000000000 */
[----:B------:R-:W-:-:S10]  /*0c70*/  DMUL R12, R6, R12 ;  /* 0x0000000c060c7228 */ /* 0x000fd40000000000 */
[----:B------:R-:W3:Y:S02]  /*0c80*/  F2F.F32.F64 R12, R12 ;  /* 0x0000000c000c7310 */ /* 0x000ee40000301000 */
[----:B---3--:R-:W-:-:S06]  /*0c90*/  FMUL.RZ R16, R12, 0.15915493667125701904 ;  /* 0x3e22f9830c107820 */ /* 0x008fcc000040c000 */
[----:B------:R-:W2:Y:S01]  /*0ca0*/  MUFU.COS R16, R16 ;  /* 0x0000001000107308 */ /* 0x000ea20000000000 */
[----:B------:R-:W-:-:S07]  /*0cb0*/  VIADD R18, R8, 0x1 ;  /* 0x0000000108127836 */ /* 0x000fce0000000000 */
[----:B------:R-:W3:Y:S01]  /*0cc0*/  I2F.F64.U32 R14, R18 ;  /* 0x00000012000e7312 */ /* 0x000ee20000201800 */
[----:B--2--5:R-:W-:-:S05]  /*0cd0*/  FFMA R9, R16, R0, R17 ;  /* 0x0000000010097223 */ /* 0x024fca0000000011 */
[----:B------:R2:W-:Y:S04]  /*0ce0*/  STG.E desc[UR6][R4.64], R9 ;  /* 0x0000000904007986 */ /* 0x0005e8000c101906 */
[----:B------:R-:W0:Y:S01]  /*0cf0*/  LDG.E R0, desc[UR6][R10.64+0x4] ;  /* 0x000004060a007981 */ /* 0x000e22000c1e1900 */
[----:B---3--:R-:W-:Y:S01]  /*0d00*/  DADD R14, R14, 0.5 ;  /* 0x3fe000000e0e7429 */ /* 0x008fe20000000000 */
[----:B------:R-:W-:-:S07]  /*0d10*/  VIADD R8, R8, 0x2 ;  /* 0x0000000208087836 */ /* 0x000fce0000000000 */
[----:B------:R-:W-:-:S08]  /*0d20*/  DMUL R14, R14, R2 ;  /* 0x000000020e0e7228 */ /* 0x000fd00000000000 */
[----:B------:R-:W-:-:S10]  /*0d30*/  DMUL R14, R6, R14 ;  /* 0x0000000e060e7228 */ /* 0x000fd40000000000 */
[----:B------:R-:W3:Y:S02]  /*0d40*/  F2F.F32.F64 R14, R14 ;  /* 0x0000000e000e7310 */ /* 0x000ee40000301000 */
[----:B---3--:R-:W-:-:S06]  /*0d50*/  FMUL.RZ R12, R14, 0.15915493667125701904 ;  /* 0x3e22f9830e0c7820 */ /* 0x008fcc000040c000 */
[----:B------:R-:W0:Y:S02]  /*0d60*/  MUFU.COS R12, R12 ;  /* 0x0000000c000c7308 */ /* 0x000e240000000000 */
[----:B01----:R-:W-:-:S05]  /*0d70*/  FFMA R17, R12, R0, R9 ;  /* 0x000000000c117223 */ /* 0x003fca0000000009 */
[----:B------:R2:W-:Y:S02]  /*0d80*/  STG.E desc[UR6][R4.64], R17 ;  /* 0x0000001104007986 */ /* 0x0005e4000c101906 */
.L_x_6:
[----:B------:R-:W-:Y:S05]  /*0d90*/  BRA.U UP1, `(.L_x_1) ;  /* 0x00000001012c7547 */ /* 0x000fea000b800000 */
[----:B------:R-:W3:Y:S02]  /*0da0*/  LDC.64 R10, c[0x0][0x380] ;  /* 0x0000e000ff0a7b82 */ /* 0x000ee40000000a00 */
[----:B---3--:R-:W-:-:S06]  /*0db0*/  IMAD.WIDE.U32 R10, R8, 0x4, R10 ;  /* 0x00000004080a7825 */ /* 0x008fcc00078e000a */
[----:B------:R-:W0:Y:S01]  /*0dc0*/  LDG.E R10, desc[UR6][R10.64] ;  /* 0x000000060a0a7981 */ /* 0x000e22000c1e1900 */
[----:B--2---:R-:W2:Y:S02]  /*0dd0*/  I2F.F64.U32 R8, R8 ;  /* 0x0000000800087312 */ /* 0x004ea40000201800 */
[----:B--2---:R-:W-:-:S08]  /*0de0*/  DADD R12, R8, 0.5 ;  /* 0x3fe00000080c7429 */ /* 0x004fd00000000000 */
[----:B------:R-:W-:-:S08]  /*0df0*/  DMUL R12, R12, R2 ;  /* 0x000000020c0c7228 */ /* 0x000fd00000000000 */
[----:B------:R-:W-:-:S10]  /*0e00*/  DMUL R12, R6, R12 ;  /* 0x0000000c060c7228 */ /* 0x000fd40000000000 */
[----:B------:R-:W2:Y:S02]  /*0e10*/  F2F.F32.F64 R12, R12 ;  /* 0x0000000c000c7310 */ /* 0x000ea40000301000 */
[----:B--2---:R-:W-:-:S06]  /*0e20*/  FMUL.RZ R0, R12, 0.15915493667125701904 ;  /* 0x3e22f9830c007820 */ /* 0x004fcc000040c000 */
[----:B------:R-:W0:Y:S02]  /*0e30*/  MUFU.COS R0, R0 ;  /* 0x0000000000007308 */ /* 0x000e240000000000 */
[----:B01---5:R-:W-:-:S07]  /*0e40*/  FFMA R17, R10, R0, R17 ;  /* 0x000000000a117223 */ /* 0x023fce0000000011 */
.L_x_1:
[----:B------:R-:W-:Y:S01]  /*0e50*/  I2FP.F32.S32 R6, UR8 ;  /* 0x0000000800067c45 */ /* 0x000fe20008201400 */
[----:B------:R-:W-:Y:S03]  /*0e60*/  BSSY.RECONVERGENT B0, `(.L_x_7) ;  /* 0x000000c000007945 */ /* 0x000fe60003800200 */
[----:B------:R-:W3:Y:S08]  /*0e70*/  MUFU.RCP R3, R6 ;  /* 0x0000000600037308 */ /* 0x000ef00000001000 */
[----:B-----5:R-:W4:Y:S01]  /*0e80*/  FCHK P0, R17, R6 ;  /* 0x0000000611007302 */ /* 0x020f220000000000 */
[----:B---3--:R-:W-:-:S04]  /*0e90*/  FFMA R0, -R6, R3, 1 ;  /* 0x3f80000006007423 */ /* 0x008fc80000000103 */
[----:B------:R-:W-:-:S04]  /*0ea0*/  FFMA R0, R3, R0, R3 ;  /* 0x0000000003007223 */ /* 0x000fc80000000003 */
[----:B------:R-:W-:-:S04]  /*0eb0*/  FFMA R3, R0, R17, RZ ;  /* 0x0000001100037223 */ /* 0x000fc800000000ff */
[----:B------:R-:W-:-:S04]  /*0ec0*/  FFMA R2, -R6, R3, R17 ;  /* 0x0000000306027223 */ /* 0x000fc80000000111 */
[----:B------:R-:W-:Y:S01]  /*0ed0*/  FFMA R0, R0, R2, R3 ;  /* 0x0000000200007223 */ /* 0x000fe20000000003 */
[----:B----4-:R-:W-:Y:S06]  /*0ee0*/  @!P0 BRA `(.L_x_8) ;  /* 0x00000000000c8947 */ /* 0x010fec0003800000 */
[----:B------:R-:W-:Y:S01]  /*0ef0*/  IMAD.MOV.U32 R3, RZ, RZ, R17 ;  /* 0x000000ffff037224 */ /* 0x000fe200078e0011 */
[----:B------:R-:W-:-:S07]  /*0f00*/  MOV R2, 0xf20 ;  /* 0x00000f2000027802 */ /* 0x000fce0000000f00 */
[----:B012---:R-:W-:Y:S05]  /*0f10*/  CALL.REL.NOINC `($__internal_1_$__cuda_sm3x_div_rn_noftz_f32_slowpath) ;  /* 0x00000004004c7944 */ /* 0x007fea0003c00000 */
.L_x_8:
[----:B------:R-:W-:Y:S05]  /*0f20*/  BSYNC.RECONVERGENT B0 ;  /* 0x0000000000007941 */ /* 0x000fea0003800200 */
.L_x_7:
[----:B------:R-:W-:-:S05]  /*0f30*/  FADD R3, R0, R0 ;  /* 0x0000000000037221 */ /* 0x000fca0000000000 */
[----:B------:R-:W-:Y:S01]  /*0f40*/  STG.E desc[UR6][R4.64], R3 ;  /* 0x0000000304007986 */ /* 0x000fe2000c101906 */
[----:B------:R-:W-:Y:S05]  /*0f50*/  EXIT ;  /* 0x000000000000794d */ /* 0x000fea0003800000 */
        .weak           $__internal_0_$__cuda_sm20_div_rn_f64_full
        .type           $__internal_0_$__cuda_sm20_div_rn_f64_full,@function
        .size           $__internal_0_$__cuda_sm20_div_rn_f64_full,($__internal_1_$__cuda_sm3x_div_rn_noftz_f32_slowpath - $__internal_0_$__cuda_sm20_div_rn_f64_full)
$__internal_0_$__cuda_sm20_div_rn_f64_full:
[C---:B------:R-:W-:Y:S01]  /*0f60*/  FSETP.GEU.AND P0, PT, |R7|.reuse, 1.469367938527859385e-39, PT ;  /* 0x001000000700780b */ /* 0x040fe20003f0e200 */
[----:B------:R-:W-:Y:S01]  /*0f70*/  IMAD.MOV.U32 R10, RZ, RZ, 0x1 ;  /* 0x00000001ff0a7424 */ /* 0x000fe200078e00ff */
[C---:B------:R-:W-:Y:S01]  /*0f80*/  LOP3.LUT R2, R7.reuse, 0x800fffff, RZ, 0xc0, !PT ;  /* 0x800fffff07027812 */ /* 0x040fe200078ec0ff */
[----:B------:R-:W-:Y:S01]  /*0f90*/  IMAD.MOV.U32 R9, RZ, RZ, 0x1ca00000 ;  /* 0x1ca00000ff097424 */ /* 0x000fe200078e00ff */
[----:B------:R-:W-:Y:S02]  /*0fa0*/  LOP3.LUT R16, R7, 0x7ff00000, RZ, 0xc0, !PT ;  /* 0x7ff0000007107812 */ /* 0x000fe400078ec0ff */
[----:B------:R-:W-:Y:S02]  /*0fb0*/  LOP3.LUT R3, R2, 0x3ff00000, RZ, 0xfc, !PT ;  /* 0x3ff0000002037812 */ /* 0x000fe400078efcff */
[----:B------:R-:W-:Y:S01]  /*0fc0*/  MOV R2, R6 ;  /* 0x0000000600027202 */ /* 0x000fe20000000f00 */
[----:B------:R-:W-:Y:S01]  /*0fd0*/  IMAD.MOV.U32 R18, RZ, RZ, R16 ;  /* 0x000000ffff127224 */ /* 0x000fe200078e0010 */
[----:B------:R-:W-:-:S02]  /*0fe0*/  ISETP.LE.U32.AND P1, PT, R16, 0x40000000, PT ;  /* 0x400000001000780c */ /* 0x000fc40003f23070 */
[----:B------:R-:W-:Y:S01]  /*0ff0*/  MOV R19, 0x40000000 ;  /* 0x4000000000137802 */ /* 0x000fe20000000f00 */
[----:B------:R-:W-:Y:S01]  /*1000*/  @!P0 DMUL R2, R6, 8.98846567431157953865e+307 ;  /* 0x7fe0000006028828 */ /* 0x000fe20000000000 */
[----:B------:R-:W-:-:S03]  /*1010*/  SEL R14, R9, 0x63400000, !P1 ;  /* 0x63400000090e7807 */ /* 0x000fc60004800000 */
[----:B------:R-:W-:Y:S02]  /*1020*/  VIADD R20, R19, 0xffffffff ;  /* 0xffffffff13147836 */ /* 0x000fe40000000000 */
[----:B------:R-:W0:Y:S04]  /*1030*/  MUFU.RCP64H R11, R3 ;  /* 0x00000003000b7308 */ /* 0x000e280000001800 */
[----:B------:R-:W-:Y:S02]  /*1040*/  @!P0 LOP3.LUT R18, R3, 0x7ff00000, RZ, 0xc0, !PT ;  /* 0x7ff0000003128812 */ /* 0x000fe400078ec0ff */
[----:B------:R-:W-:Y:S02]  /*1050*/  ISETP.GT.U32.AND P0, PT, R20, 0x7feffffe, PT ;  /* 0x7feffffe1400780c */ /* 0x000fe40003f04070 */
[----:B------:R-:W-:-:S04]  /*1060*/  IADD3 R20, PT, PT, R18, -0x1, RZ ;  /* 0xffffffff12147810 */ /* 0x000fc80007ffe0ff */
[----:B------:R-:W-:Y:S01]  /*1070*/  ISETP.GT.U32.OR P0, PT, R20, 0x7feffffe, P0 ;  /* 0x7feffffe1400780c */ /* 0x000fe20000704470 */
[----:B0-----:R-:W-:-:S08]  /*1080*/  DFMA R12, R10, -R2, 1 ;  /* 0x3ff000000a0c742b */ /* 0x001fd00000000802 */
[----:B------:R-:W-:-:S08]  /*1090*/  DFMA R12, R12, R12, R12 ;  /* 0x0000000c0c0c722b */ /* 0x000fd0000000000c */
[----:B------:R-:W-:-:S08]  /*10a0*/  DFMA R12, R10, R12, R10 ;  /* 0x0000000c0a0c722b */ /* 0x000fd0000000000a */
[----:B------:R-:W-:-:S08]  /*10b0*/  DFMA R10, R12, -R2, 1 ;  /* 0x3ff000000c0a742b */ /* 0x000fd00000000802 */
[----:B------:R-:W-:Y:S01]  /*10c0*/  DFMA R12, R12, R10, R12 ;  /* 0x0000000a0c0c722b */ /* 0x000fe2000000000c */
[----:B------:R-:W-:Y:S01]  /*10d0*/  LOP3.LUT R11, R14, 0x921fb, RZ, 0xfc, !PT ;  /* 0x000921fb0e0b7812 */ /* 0x000fe200078efcff */
[----:B------:R-:W-:-:S06]  /*10e0*/  IMAD.MOV.U32 R10, RZ, RZ, 0x54442d18 ;  /* 0x54442d18ff0a7424 */ /* 0x000fcc00078e00ff */
[----:B------:R-:W-:-:S08]  /*10f0*/  DMUL R14, R12, R10 ;  /* 0x0000000a0c0e7228 */ /* 0x000fd00000000000 */
[----:B------:R-:W-:-:S08]  /*1100*/  DFMA R16, R14, -R2, R10 ;  /* 0x800000020e10722b */ /* 0x000fd0000000000a */
[----:B------:R-:W-:Y:S01]  /*1110*/  DFMA R12, R12, R16, R14 ;  /* 0x000000100c0c722b */ /* 0x000fe2000000000e */
[----:B------:R-:W-:Y:S10]  /*1120*/  @P0 BRA `(.L_x_9) ;  /* 0x0000000000740947 */ /* 0x000ff40003800000 */
[----:B------:R-:W-:Y:S01]  /*1130*/  LOP3.LUT R16, R7, 0x7ff00000, RZ, 0xc0, !PT ;  /* 0x7ff0000007107812 */ /* 0x000fe200078ec0ff */
[----:B------:R-:W-:-:S03]  /*1140*/  IMAD.MOV.U32 R14, RZ, RZ, 0x40000000 ;  /* 0x40000000ff0e7424 */ /* 0x000fc600078e00ff */
[----:B------:R-:W-:Y:S01]  /*1150*/  ISETP.LE.U32.AND P0, PT, R16, 0x40000000, PT ;  /* 0x400000001000780c */ /* 0x000fe20003f03070 */
[----:B------:R-:W-:Y:S02]  /*1160*/  IMAD.MOV R15, RZ, RZ, -R16 ;  /* 0x000000ffff0f7224 */ /* 0x000fe400078e0a10 */
[----:B------:R-:W-:Y:S01]  /*1170*/  IMAD.MOV.U32 R16, RZ, RZ, RZ ;  /* 0x000000ffff107224 */ /* 0x000fe200078e00ff */
[----:B------:R-:W-:Y:S02]  /*1180*/  SEL R9, R9, 0x63400000, !P0 ;  /* 0x6340000009097807 */ /* 0x000fe40004000000 */
[----:B------:R-:W-:-:S04]  /*1190*/  VIADDMNMX R14, R15, R14, 0xb9600000, !PT ;  /* 0xb96000000f0e7446 */ /* 0x000fc8000780010e */
[----:B------:R-:W-:-:S04]  /*11a0*/  VIMNMX R14, PT, PT, R14, 0x46a00000, PT ;  /* 0x46a000000e0e7848 */ /* 0x000fc80003fe0100 */
[----:B------:R-:W-:-:S05]  /*11b0*/  IADD3 R9, PT, PT, R14, -R9, RZ ;  /* 0x800000090e097210 */ /* 0x000fca0007ffe0ff */
[----:B------:R-:W-:-:S06]  /*11c0*/  VIADD R17, R9, 0x7fe00000 ;  /* 0x7fe0000009117836 */ /* 0x000fcc0000000000 */
[----:B------:R-:W-:-:S10]  /*11d0*/  DMUL R14, R12, R16 ;  /* 0x000000100c0e7228 */ /* 0x000fd40000000000 */
[----:B------:R-:W-:-:S13]  /*11e0*/  FSETP.GTU.AND P0, PT, |R15|, 1.469367938527859385e-39, PT ;  /* 0x001000000f00780b */ /* 0x000fda0003f0c200 */
[----:B------:R-:W-:Y:S05]  /*11f0*/  @P0 BRA `(.L_x_10) ;  /* 0x0000000000840947 */ /* 0x000fea0003800000 */
[----:B------:R-:W-:Y:S01]  /*1200*/  DFMA R2, R12, -R2, R10 ;  /* 0x800000020c02722b */ /* 0x000fe2000000000a */
[----:B------:R-:W-:-:S09]  /*1210*/  MOV R16, RZ ;  /* 0x000000ff00107202 */ /* 0x000fd20000000f00 */
[C---:B------:R-:W-:Y:S02]  /*1220*/  FSETP.NEU.AND P0, PT, R3.reuse, RZ, PT ;  /* 0x000000ff0300720b */ /* 0x040fe40003f0d000 */
[----:B------:R-:W-:-:S04]  /*1230*/  LOP3.LUT R7, R3, 0x80000000, R7, 0x48, !PT ;  /* 0x8000000003077812 */ /* 0x000fc800078e4807 */
[----:B------:R-:W-:-:S07]  /*1240*/  LOP3.LUT R17, R7, R17, RZ, 0xfc, !PT ;  /* 0x0000001107117212 */ /* 0x000fce00078efcff */
[----:B------:R-:W-:Y:S05]  /*1250*/  @!P0 BRA `(.L_x_10) ;  /* 0x00000000006c8947 */ /* 0x000fea0003800000 */
[----:B------:R-:W-:Y:S01]  /*1260*/  IMAD.MOV R3, RZ, RZ, -R9 ;  /* 0x000000ffff037224 */ /* 0x000fe200078e0a09 */
[----:B------:R-:W-:Y:S01]  /*1270*/  IADD3 R9, PT, PT, -R9, -0x43300000, RZ ;  /* 0xbcd0000009097810 */ /* 0x000fe20007ffe1ff */
[----:B------:R-:W-:-:S06]  /*1280*/  IMAD.MOV.U32 R2, RZ, RZ, RZ ;  /* 0x000000ffff027224 */ /* 0x000fcc00078e00ff */
[----:B------:R-:W-:Y:S02]  /*1290*/  DFMA R2, R14, -R2, R12 ;  /* 0x800000020e02722b */ /* 0x000fe4000000000c */
[----:B------:R-:W-:-:S08]  /*12a0*/  DMUL.RP R12, R12, R16 ;  /* 0x000000100c0c7228 */ /* 0x000fd00000008000 */
[----:B------:R-:W-:Y:S02]  /*12b0*/  FSETP.NEU.AND P0, PT, |R3|, R9, PT ;  /* 0x000000090300720b */ /* 0x000fe40003f0d200 */
[----:B------:R-:W-:Y:S02]  /*12c0*/  LOP3.LUT R7, R13, R7, RZ, 0x3c, !PT ;  /* 0x000000070d077212 */ /* 0x000fe400078e3cff */
[----:B------:R-:W-:Y:S02]  /*12d0*/  FSEL R14, R12, R14, !P0 ;  /* 0x0000000e0c0e7208 */ /* 0x000fe40004000000 */
[----:B------:R-:W-:Y:S01]  /*12e0*/  FSEL R15, R7, R15, !P0 ;  /* 0x0000000f070f7208 */ /* 0x000fe20004000000 */
[----:B------:R-:W-:Y:S06]  /*12f0*/  BRA `(.L_x_10) ;  /* 0x0000000000447947 */ /* 0x000fec0003800000 */
.L_x_9:
[----:B------:R-:W-:-:S14]  /*1300*/  DSETP.NAN.AND P0, PT, R6, R6, PT ;  /* 0x000000060600722a */ /* 0x000fdc0003f08000 */
[----:B------:R-:W-:Y:S05]  /*1310*/  @P0 BRA `(.L_x_11) ;  /* 0x0000000000340947 */ /* 0x000fea0003800000 */
[----:B------:R-:W-:Y:S01]  /*1320*/  ISETP.NE.AND P0, PT, R19, R18, PT ;  /* 0x000000121300720c */ /* 0x000fe20003f05270 */
[----:B------:R-:W-:Y:S01]  /*1330*/  IMAD.MOV.U32 R15, RZ, RZ, -0x80000 ;  /* 0xfff80000ff0f7424 */ /* 0x000fe200078e00ff */
[----:B------:R-:W-:-:S11]  /*1340*/  MOV R14, 0x0 ;  /* 0x00000000000e7802 */ /* 0x000fd60000000f00 */
[----:B------:R-:W-:Y:S05]  /*1350*/  @!P0 BRA `(.L_x_10) ;  /* 0x00000000002c8947 */ /* 0x000fea0003800000 */
[----:B------:R-:W-:Y:S02]  /*1360*/  ISETP.NE.AND P0, PT, R19, 0x7ff00000, PT ;  /* 0x7ff000001300780c */ /* 0x000fe40003f05270 */
[----:B------:R-:W-:Y:S02]  /*1370*/  LOP3.LUT R6, R7, 0x400921fb, RZ, 0x3c, !PT ;  /* 0x400921fb07067812 */ /* 0x000fe400078e3cff */
[----:B------:R-:W-:Y:S02]  /*1380*/  ISETP.EQ.OR P0, PT, R18, RZ, !P0 ;  /* 0x000000ff1200720c */ /* 0x000fe40004702670 */
[----:B------:R-:W-:-:S11]  /*1390*/  LOP3.LUT R15, R6, 0x80000000, RZ, 0xc0, !PT ;  /* 0x80000000060f7812 */ /* 0x000fd600078ec0ff */
[----:B------:R-:W-:Y:S01]  /*13a0*/  @P0 LOP3.LUT R2, R15, 0x7ff00000, RZ, 0xfc, !PT ;  /* 0x7ff000000f020812 */ /* 0x000fe200078efcff */
[----:B------:R-:W-:Y:S01]  /*13b0*/  @!P0 IMAD.MOV.U32 R14, RZ, RZ, RZ ;  /* 0x000000ffff0e8224 */ /* 0x000fe200078e00ff */
[----:B------:R-:W-:-:S03]  /*13c0*/  @P0 MOV R14, RZ ;  /* 0x000000ff000e0202 */ /* 0x000fc60000000f00 */
[----:B------:R-:W-:Y:S01]  /*13d0*/  @P0 IMAD.MOV.U32 R15, RZ, RZ, R2 ;  /* 0x000000ffff0f0224 */ /* 0x000fe200078e0002 */
[----:B------:R-:W-:Y:S06]  /*13e0*/  BRA `(.L_x_10) ;  /* 0x0000000000087947 */ /* 0x000fec0003800000 */
.L_x_11:
[----:B------:R-:W-:Y:S01]  /*13f0*/  LOP3.LUT R15, R7, 0x80000, RZ, 0xfc, !PT ;  /* 0x00080000070f7812 */ /* 0x000fe200078efcff */
[----:B------:R-:W-:-:S07]  /*1400*/  IMAD.MOV.U32 R14, RZ, RZ, R6 ;  /* 0x000000ffff0e7224 */ /* 0x000fce00078e0006 */
.L_x_10:
[----:B------:R-:W-:Y:S01]  /*1410*/  IMAD.MOV.U32 R9, RZ, RZ, 0x0 ;  /* 0x00000000ff097424 */ /* 0x000fe200078e00ff */
[----:B------:R-:W-:Y:S01]  /*1420*/  MOV R2, R14 ;  /* 0x0000000e00027202 */ /* 0x000fe20000000f00 */
[----:B------:R-:W-:Y:S02]  /*1430*/  IMAD.MOV.U32 R3, RZ, RZ, R15 ;  /* 0x000000ffff037224 */ /* 0x000fe400078e000f */
[----:B------:R-:W-:Y:S05]  /*1440*/  RET.REL.NODEC R8 `(_Z19dct_1d_naive_kernelIfEvPKT_PS0_i) ;  /* 0xffffffe808ec7950 */ /* 0x000fea0003c3ffff */
        .weak           $__internal_1_$__cuda_sm3x_div_rn_noftz_f32_slowpath
        .type           $__internal_1_$__cuda_sm3x_div_rn_noftz_f32_slowpath,@function
        .size           $__internal_1_$__cuda_sm3x_div_rn_noftz_f32_slowpath,(.L_x_25 - $__internal_1_$__cuda_sm3x_div_rn_noftz_f32_slowpath)
$__internal_1_$__cuda_sm3x_div_rn_noftz_f32_slowpath:
[----:B------:R-:W-:Y:S01]  /*1450*/  SHF.R.U32.HI R7, RZ, 0x17, R6 ;  /* 0x00000017ff077819 */ /* 0x000fe20000011606 */
[----:B------:R-:W-:Y:S01]  /*1460*/  BSSY.RECONVERGENT B1, `(.L_x_12) ;  /* 0x0000063000017945 */ /* 0x000fe20003800200 */
[----:B------:R-:W-:Y:S02]  /*1470*/  SHF.R.U32.HI R0, RZ, 0x17, R3 ;  /* 0x00000017ff007819 */ /* 0x000fe40000011603 */
[----:B------:R-:W-:Y:S02]  /*1480*/  LOP3.LUT R7, R7, 0xff, RZ, 0xc0, !PT ;  /* 0x000000ff07077812 */ /* 0x000fe400078ec0ff */
[----:B------:R-:W-:Y:S02]  /*1490*/  LOP3.LUT R12, R0, 0xff, RZ, 0xc0, !PT ;  /* 0x000000ff000c7812 */ /* 0x000fe400078ec0ff */
[----:B------:R-:W-:-:S03]  /*14a0*/  IADD3 R9, PT, PT, R7, -0x1, RZ ;  /* 0xffffffff07097810 */ /* 0x000fc60007ffe0ff */
[----:B------:R-:W-:Y:S01]  /*14b0*/  VIADD R10, R12, 0xffffffff ;  /* 0xffffffff0c0a7836 */ /* 0x000fe20000000000 */
[----:B------:R-:W-:-:S04]  /*14c0*/  ISETP.GT.U32.AND P0, PT, R9, 0xfd, PT ;  /* 0x000000fd0900780c */ /* 0x000fc80003f04070 */
[----:B------:R-:W-:-:S13]  /*14d0*/  ISETP.GT.U32.OR P0, PT, R10, 0xfd, P0 ;  /* 0x000000fd0a00780c */ /* 0x000fda0000704470 */
[----:B------:R-:W-:Y:S01]  /*14e0*/  @!P0 IMAD.MOV.U32 R8, RZ, RZ, RZ ;  /* 0x000000ffff088224 */ /* 0x000fe200078e00ff */
[----:B------:R-:W-:Y:S06]  /*14f0*/  @!P0 BRA `(.L_x_13) ;  /* 0x0000000000608947 */ /* 0x000fec0003800000 */
[----:B------:R-:W-:Y:S02]  /*1500*/  FSETP.GTU.FTZ.AND P0, PT, |R3|, +INF , PT ;  /* 0x7f8000000300780b */ /* 0x000fe40003f1c200 */
[----:B------:R-:W-:Y:S02]  /*1510*/  FSETP.GTU.FTZ.AND P1, PT, |R6|, +INF , PT ;  /* 0x7f8000000600780b */ /* 0x000fe40003f3c200 */
[----:B------:R-:W-:Y:S02]  /*1520*/  MOV R0, R6 ;  /* 0x0000000600007202 */ /* 0x000fe40000000f00 */
[----:B------:R-:W-:-:S13]  /*1530*/  PLOP3.LUT P0, PT, P0, P1, PT, 0xf8, 0x8f ;  /* 0x00000000008f781c */ /* 0x000fda0000703f70 */
[----:B------:R-:W-:Y:S05]  /*1540*/  @P0 BRA `(.L_x_14) ;  /* 0x00000004004c0947 */ /* 0x000fea0003800000 */
[----:B------:R-:W-:-:S13]  /*1550*/  LOP3.LUT P0, RZ, R6, 0x7fffffff, R3, 0xc8, !PT ;  /* 0x7fffffff06ff7812 */ /* 0x000fda000780c803 */
[----:B------:R-:W-:Y:S05]  /*1560*/  @!P0 BRA `(.L_x_15) ;  /* 0x00000004003c8947 */ /* 0x000fea0003800000 */
[C---:B------:R-:W-:Y:S02]  /*1570*/  FSETP.NEU.FTZ.AND P2, PT, |R3|.reuse, +INF , PT ;  /* 0x7f8000000300780b */ /* 0x040fe40003f5d200 */
[----:B------:R-:W-:Y:S02]  /*1580*/  FSETP.NEU.FTZ.AND P1, PT, |R0|, +INF , PT ;  /* 0x7f8000000000780b */ /* 0x000fe40003f3d200 */
[----:B------:R-:W-:-:S11]  /*1590*/  FSETP.NEU.FTZ.AND P0, PT, |R3|, +INF , PT ;  /* 0x7f8000000300780b */ /* 0x000fd60003f1d200 */
[----:B------:R-:W-:Y:S05]  /*15a0*/  @!P1 BRA !P2, `(.L_x_15) ;  /* 0x00000004002c9947 */ /* 0x000fea0005000000 */
[----:B------:R-:W-:-:S04]  /*15b0*/  LOP3.LUT P2, RZ, R3, 0x7fffffff, RZ, 0xc0, !PT ;  /* 0x7fffffff03ff7812 */ /* 0x000fc8000784c0ff */
[----:B------:R-:W-:-:S13]  /*15c0*/  PLOP3.LUT P1, PT, P1, P2, PT, 0x2f, 0xf2 ;  /* 0x0000000000f2781c */ /* 0x000fda0000f24577 */
[----:B------:R-:W-:Y:S05]  /*15d0*/  @P1 BRA `(.L_x_16) ;  /* 0x0000000400181947 */ /* 0x000fea0003800000 */
[----:B------:R-:W-:-:S04]  /*15e0*/  LOP3.LUT P1, RZ, R6, 0x7fffffff, RZ, 0xc0, !PT ;  /* 0x7fffffff06ff7812 */ /* 0x000fc8000782c0ff */
[----:B------:R-:W-:-:S13]  /*15f0*/  PLOP3.LUT P0, PT, P0, P1, PT, 0x2f, 0xf2 ;  /* 0x0000000000f2781c */ /* 0x000fda0000702577 */
[----:B------:R-:W-:Y:S05]  /*1600*/  @P0 BRA `(.L_x_17) ;  /* 0x0000000400000947 */ /* 0x000fea0003800000 */
[----:B------:R-:W-:Y:S02]  /*1610*/  ISETP.GE.AND P0, PT, R10, RZ, PT ;  /* 0x000000ff0a00720c */ /* 0x000fe40003f06270 */
[----:B------:R-:W-:-:S11]  /*1620*/  ISETP.GE.AND P1, PT, R9, RZ, PT ;  /* 0x000000ff0900720c */ /* 0x000fd60003f26270 */
[----:B------:R-:W-:Y:S02]  /*1630*/  @P0 IMAD.MOV.U32 R8, RZ, RZ, RZ ;  /* 0x000000ffff080224 */ /* 0x000fe400078e00ff */
[----:B------:R-:W-:Y:S01]  /*1640*/  @!P0 FFMA R3, R3, 1.84467440737095516160e+19, RZ ;  /* 0x5f80000003038823 */ /* 0x000fe200000000ff */
[----:B------:R-:W-:Y:S02]  /*1650*/  @!P0 IMAD.MOV.U32 R8, RZ, RZ, -0x40 ;  /* 0xffffffc0ff088424 */ /* 0x000fe400078e00ff */
[----:B------:R-:W-:-:S03]  /*1660*/  @!P1 FFMA R6, R0, 1.84467440737095516160e+19, RZ ;  /* 0x5f80000000069823 */ /* 0x000fc600000000ff */
[----:B------:R-:W-:-:S07]  /*1670*/  @!P1 IADD3 R8, PT, PT, R8, 0x40, RZ ;  /* 0x0000004008089810 */ /* 0x000fce0007ffe0ff */
.L_x_13:
[----:B------:R-:W-:Y:S01]  /*1680*/  LEA R9, R7, 0xc0800000, 0x17 ;  /* 0xc080000007097811 */ /* 0x000fe200078eb8ff */
[----:B------:R-:W-:Y:S04]  /*1690*/  BSSY.RECONVERGENT B2, `(.L_x_18) ;  /* 0x0000036000027945 */ /* 0x000fe80003800200 */
[----:B------:R-:W-:Y:S02]  /*16a0*/  IMAD.IADD R9, R6, 0x1, -R9 ;  /* 0x0000000106097824 */ /* 0x000fe400078e0a09 */
[----:B------:R-:W-:Y:S02]  /*16b0*/  VIADD R6, R12, 0xffffff81 ;  /* 0xffffff810c067836 */ /* 0x000fe40000000000 */
[----:B------:R-:W0:Y:S01]  /*16c0*/  MUFU.RCP R10, R9 ;  /* 0x00000009000a7308 */ /* 0x000e220000001000 */
[----:B------:R-:W-:Y:S01]  /*16d0*/  FADD.FTZ R11, -R9, -RZ ;  /* 0x800000ff090b7221 */ /* 0x000fe20000010100 */
[C---:B------:R-:W-:Y:S01]  /*16e0*/  IMAD R0, R6.reuse, -0x800000, R3 ;  /* 0xff80000006007824 */ /* 0x040fe200078e0203 */
[----:B------:R-:W-:-:S04]  /*16f0*/  IADD3 R7, PT, PT, R6, 0x7f, -R7 ;  /* 0x0000007f06077810 */ /* 0x000fc80007ffe807 */
[----:B------:R-:W-:Y:S01]  /*1700*/  IADD3 R7, PT, PT, R7, R8, RZ ;  /* 0x0000000807077210 */ /* 0x000fe20007ffe0ff */
[----:B0-----:R-:W-:-:S04]  /*1710*/  FFMA R13, R10, R11, 1 ;  /* 0x3f8000000a0d7423 */ /* 0x001fc8000000000b */
[----:B------:R-:W-:-:S04]  /*1720*/  FFMA R12, R10, R13, R10 ;  /* 0x0000000d0a0c7223 */ /* 0x000fc8000000000a */
[----:B------:R-:W-:-:S04]  /*1730*/  FFMA R3, R0, R12, RZ ;  /* 0x0000000c00037223 */ /* 0x000fc800000000ff */
[----:B------:R-:W-:-:S04]  /*1740*/  FFMA R10, R11, R3, R0 ;  /* 0x000000030b0a7223 */ /* 0x000fc80000000000 */
[----:B------:R-:W-:-:S04]  /*1750*/  FFMA R13, R12, R10, R3 ;  /* 0x0000000a0c0d7223 */ /* 0x000fc80000000003 */
[----:B------:R-:W-:-:S04]  /*1760*/  FFMA R10, R11, R13, R0 ;  /* 0x0000000d0b0a7223 */ /* 0x000fc80000000000 */
[----:B------:R-:W-:-:S05]  /*1770*/  FFMA R0, R12, R10, R13 ;  /* 0x0000000a0c007223 */ /* 0x000fca000000000d */
[----:B------:R-:W-:-:S04]  /*1780*/  SHF.R.U32.HI R3, RZ, 0x17, R0 ;  /* 0x00000017ff037819 */ /* 0x000fc80000011600 */
[----:B------:R-:W-:-:S05]  /*1790*/  LOP3.LUT R3, R3, 0xff, RZ, 0xc0, !PT ;  /* 0x000000ff03037812 */ /* 0x000fca00078ec0ff */
[----:B------:R-:W-:-:S04]  /*17a0*/  IMAD.IADD R9, R3, 0x1, R7 ;  /* 0x0000000103097824 */ /* 0x000fc800078e0207 */
[----:B------:R-:W-:-:S05]  /*17b0*/  VIADD R3, R9, 0xffffffff ;  /* 0xffffffff09037836 */ /* 0x000fca0000000000 */
[----:B------:R-:W-:-:S13]  /*17c0*/  ISETP.GE.U32.AND P0, PT, R3, 0xfe, PT ;  /* 0x000000fe0300780c */ /* 0x000fda0003f06070 */
[----:B------:R-:W-:Y:S05]  /*17d0*/  @!P0 BRA `(.L_x_19) ;  /* 0x0000000000808947 */ /* 0x000fea0003800000 */
[----:B------:R-:W-:-:S13]  /*17e0*/  ISETP.GT.AND P0, PT, R9, 0xfe, PT ;  /* 0x000000fe0900780c */ /* 0x000fda0003f04270 */
[----:B------:R-:W-:Y:S05]  /*17f0*/  @P0 BRA `(.L_x_20) ;  /* 0x00000000006c0947 */ /* 0x000fea0003800000 */
[----:B------:R-:W-:-:S13]  /*1800*/  ISETP.GE.AND P0, PT, R9, 0x1, PT ;  /* 0x000000010900780c */ /* 0x000fda0003f06270 */
[----:B------:R-:W-:Y:S05]  /*1810*/  @P0 BRA `(.L_x_21) ;  /* 0x0000000000740947 */ /* 0x000fea0003800000 */
[----:B------:R-:W-:Y:S02]  /*1820*/  ISETP.GE.AND P0, PT, R9, -0x18, PT ;  /* 0xffffffe80900780c */ /* 0x000fe40003f06270 */
[----:B------:R-:W-:-:S11]  /*1830*/  LOP3.LUT R0, R0, 0x80000000, RZ, 0xc0, !PT ;  /* 0x8000000000007812 */ /* 0x000fd600078ec0ff */
[----:B------:R-:W-:Y:S05]  /*1840*/  @!P0 BRA `(.L_x_21) ;  /* 0x0000000000688947 */ /* 0x000fea0003800000 */
[CCC-:B------:R-:W-:Y:S01]  /*1850*/  FFMA.RZ R3, R12.reuse, R10.reuse, R13.reuse ;  /* 0x0000000a0c037223 */ /* 0x1c0fe2000000c00d */
[C---:B------:R-:W-:Y:S01]  /*1860*/  IADD3 R8, PT, PT, R9.reuse, 0x20, RZ ;  /* 0x0000002009087810 */ /* 0x040fe20007ffe0ff */
[CCC-:B------:R-:W-:Y:S01]  /*1870*/  FFMA.RM R6, R12.reuse, R10.reuse, R13.reuse ;  /* 0x0000000a0c067223 */ /* 0x1c0fe2000000400d */
[----:B------:R-:W-:Y:S02]  /*1880*/  ISETP.NE.AND P2, PT, R9, RZ, PT ;  /* 0x000000ff0900720c */ /* 0x000fe40003f45270 */
[----:B------:R-:W-:Y:S01]  /*1890*/  LOP3.LUT R7, R3, 0x7fffff, RZ, 0xc0, !PT ;  /* 0x007fffff03077812 */ /* 0x000fe200078ec0ff */
[----:B------:R-:W-:Y:S01]  /*18a0*/  FFMA.RP R3, R12, R10, R13 ;  /* 0x0000000a0c037223 */ /* 0x000fe2000000800d */
[----:B------:R-:W-:Y:S01]  /*18b0*/  ISETP.NE.AND P1, PT, R9, RZ, PT ;  /* 0x000000ff0900720c */ /* 0x000fe20003f25270 */
[----:B------:R-:W-:Y:S01]  /*18c0*/  IMAD.MOV R9, RZ, RZ, -R9 ;  /* 0x000000ffff097224 */ /* 0x000fe200078e0a09 */
[----:B------:R-:W-:Y:S02]  /*18d0*/  LOP3.LUT R7, R7, 0x800000, RZ, 0xfc, !PT ;  /* 0x0080000007077812 */ /* 0x000fe400078efcff */
[----:B------:R-:W-:-:S02]  /*18e0*/  FSETP.NEU.FTZ.AND P0, PT, R3, R6, PT ;  /* 0x000000060300720b */ /* 0x000fc40003f1d000 */
[----:B------:R-:W-:Y:S02]  /*18f0*/  SHF.L.U32 R8, R7, R8, RZ ;  /* 0x0000000807087219 */ /* 0x000fe400000006ff */
[----:B------:R-:W-:Y:S02]  /*1900*/  SEL R6, R9, RZ, P2 ;  /* 0x000000ff09067207 */ /* 0x000fe40001000000 */
[----:B------:R-:W-:Y:S02]  /*1910*/  ISETP.NE.AND P1, PT, R8, RZ, P1 ;  /* 0x000000ff0800720c */ /* 0x000fe40000f25270 */
[----:B------:R-:W-:Y:S02]  /*1920*/  SHF.R.U32.HI R6, RZ, R6, R7 ;  /* 0x00000006ff067219 */ /* 0x000fe40000011607 */
[----:B------:R-:W-:Y:S02]  /*1930*/  PLOP3.LUT P0, PT, P0, P1, PT, 0xf8, 0x8f ;  /* 0x00000000008f781c */ /* 0x000fe40000703f70 */
[----:B------:R-:W-:-:S02]  /*1940*/  SHF.R.U32.HI R8, RZ, 0x1, R6 ;  /* 0x00000001ff087819 */ /* 0x000fc40000011606 */
[----:B------:R-:W-:-:S04]  /*1950*/  SEL R3, RZ, 0x1, !P0 ;  /* 0x00000001ff037807 */ /* 0x000fc80004000000 */
[----:B------:R-:W-:-:S04]  /*1960*/  LOP3.LUT R3, R3, 0x1, R8, 0xf8, !PT ;  /* 0x0000000103037812 */ /* 0x000fc800078ef808 */
[----:B------:R-:W-:-:S05]  /*1970*/  LOP3.LUT R3, R3, R6, RZ, 0xc0, !PT ;  /* 0x0000000603037212 */ /* 0x000fca00078ec0ff */
[----:B------:R-:W-:-:S05]  /*1980*/  IMAD.IADD R3, R8, 0x1, R3 ;  /* 0x0000000108037824 */ /* 0x000fca00078e0203 */
[----:B------:R-:W-:Y:S01]  /*1990*/  LOP3.LUT R0, R3, R0, RZ, 0xfc, !PT ;  /* 0x0000000003007212 */ /* 0x000fe200078efcff */
[----:B------:R-:W-:Y:S06]  /*19a0*/  BRA `(.L_x_21) ;  /* 0x0000000000107947 */ /* 0x000fec0003800000 */
.L_x_20:
[----:B------:R-:W-:-:S04]  /*19b0*/  LOP3.LUT R0, R0, 0x80000000, RZ, 0xc0, !PT ;  /* 0x8000000000007812 */ /* 0x000fc800078ec0ff */
[----:B------:R-:W-:Y:S01]  /*19c0*/  LOP3.LUT R0, R0, 0x7f800000, RZ, 0xfc, !PT ;  /* 0x7f80000000007812 */ /* 0x000fe200078efcff */
[----:B------:R-:W-:Y:S06]  /*19d0*/  BRA `(.L_x_21) ;  /* 0x0000000000047947 */ /* 0x000fec0003800000 */
.L_x_19:
[----:B------:R-:W-:-:S07]  /*19e0*/  LEA R0, R7, R0, 0x17 ;  /* 0x0000000007007211 */ /* 0x000fce00078eb8ff */
.L_x_21:
[----:B------:R-:W-:Y:S05]  /*19f0*/  BSYNC.RECONVERGENT B2 ;  /* 0x0000000000027941 */ /* 0x000fea0003800200 */
.L_x_18:
[----:B------:R-:W-:Y:S05]  /*1a00*/  BRA `(.L_x_22) ;  /* 0x0000000000207947 */ /* 0x000fea0003800000 */
.L_x_17:
[----:B------:R-:W-:-:S04]  /*1a10*/  LOP3.LUT R0, R6, 0x80000000, R3, 0x48, !PT ;  /* 0x8000000006007812 */ /* 0x000fc800078e4803 */
[----:B------:R-:W-:Y:S01]  /*1a20*/  LOP3.LUT R0, R0, 0x7f800000, RZ, 0xfc, !PT ;  /* 0x7f80000000007812 */ /* 0x000fe200078efcff */
[----:B------:R-:W-:Y:S06]  /*1a30*/  BRA `(.L_x_22) ;  /* 0x0000000000147947 */ /* 0x000fec0003800000 */
.L_x_16:
[----:B------:R-:W-:Y:S01]  /*1a40*/  LOP3.LUT R0, R6, 0x80000000, R3, 0x48, !PT ;  /* 0x8000000006007812 */ /* 0x000fe200078e4803 */
[----:B------:R-:W-:Y:S06]  /*1a50*/  BRA `(.L_x_22) ;  /* 0x00000000000c7947 */ /* 0x000fec0003800000 */
.L_x_15:
[----:B------:R-:W0:Y:S01]  /*1a60*/  MUFU.RSQ R0, -QNAN ;  /* 0xffc0000000007908 */ /* 0x000e220000001400 */
[----:B------:R-:W-:Y:S05]  /*1a70*/  BRA `(.L_x_22) ;  /* 0x0000000000047947 */ /* 0x000fea0003800000 */
.L_x_14:
[----:B------:R-:W-:-:S07]  /*1a80*/  FADD.FTZ R0, R3, R0 ;  /* 0x0000000003007221 */ /* 0x000fce0000010000 */
.L_x_22:
[----:B------:R-:W-:Y:S05]  /*1a90*/  BSYNC.RECONVERGENT B1 ;  /* 0x0000000000017941 */ /* 0x000fea0003800200 */
.L_x_12:
[----:B------:R-:W-:-:S04]  /*1aa0*/  IMAD.MOV.U32 R3, RZ, RZ, 0x0 ;  /* 0x00000000ff037424 */ /* 0x000fc800078e00ff */
[----:B0-----:R-:W-:Y:S05]  /*1ab0*/  RET.REL.NODEC R2 `(_Z19dct_1d_naive_kernelIfEvPKT_PS0_i) ;  /* 0xffffffe402507950 */ /* 0x001fea0003c3ffff */
.L_x_23:
[----:B------:R-:W-:-:S00]  /*1ac0*/  BRA `(.L_x_23) ;  /* 0xfffffffc00fc7947 */ /* 0x000fc0000383ffff */
[----:B------:R-:W-:-:S00]  /*1ad0*/  NOP ;  /* 0x0000000000007918 */ /* 0x000fc00000000000 */
        /* <DEDUP_REMOVED lines=10> */
.L_x_25:


//--------------------- .nv.shared.reserved.0     --------------------------
	.section	.nv.shared.reserved.0,"aw",@nobits
	.weak		__nv_reservedSMEM_offset_0_alias
	.size		__nv_reservedSMEM_offset_0_alias, 0, 64
	.other		__nv_reservedSMEM_offset_0_alias,@"STO_CUDA_RESERVED_SHARED STV_DEFAULT"
__nv_reservedSMEM_offset_0_alias:
	.zero		0
	.zero		64


//--------------------- .nv.constant0._Z19dct_1d_naive_kernelIfEvPKT_PS0_i --------------------------
	.section	.nv.constant0._Z19dct_1d_naive_kernelIfEvPKT_PS0_i,"a",@progbits
	.sectionflags	@""
	.align	4
.nv.constant0._Z19dct_1d_naive_kernelIfEvPKT_PS0_i:
	.zero		916


//--------------------- SYMBOLS --------------------------

	.type		.nv.reservedSmem.offset0,@object
	.size		.nv.reservedSmem.offset0,0x4
